def matmul_kernel(
    a_ptr,
    b_ptr,
    c_ptr,
    M,
    N,
    K,
    stride_am,
    stride_ak,
    stride_bk,
    stride_bn,
    stride_cm,
    stride_cn,
    BLOCK_M: tl.constexpr,
    BLOCK_N: tl.constexpr,
    BLOCK_K: tl.constexpr,
    GROUP_M: tl.constexpr,
):
    pid = tl.program_id(axis=0)
    num_pid_m = tl.cdiv(M, BLOCK_M)
    num_pid_n = tl.cdiv(N, BLOCK_N)
    num_pid_in_group = GROUP_M * num_pid_n
    group_id = pid // num_pid_in_group
    first_pid_m = group_id * GROUP_M
    group_size_m = min(num_pid_m - first_pid_m, GROUP_M)
    pid_m = first_pid_m + ((pid % num_pid_in_group) % group_size_m)
    pid_n = (pid % num_pid_in_group) // group_size_m

    offs_am = (pid_m * BLOCK_M + tl.arange(0, BLOCK_M)) % M
    offs_bn = (pid_n * BLOCK_N + tl.arange(0, BLOCK_N)) % N
    offs_k = tl.arange(0, BLOCK_K)
    a_ptrs = a_ptr + offs_am[:, None] * stride_am + offs_k[None, :] * stride_ak
    b_ptrs = b_ptr + offs_k[:, None] * stride_bk + offs_bn[None, :] * stride_bn

    acc = tl.zeros((BLOCK_M, BLOCK_N), dtype=tl.float32)
    for kk in range(0, tl.cdiv(K, BLOCK_K)):
        a = tl.load(a_ptrs, mask=offs_k[None, :] < K - kk * BLOCK_K, other=0.0)
        b = tl.load(b_ptrs, mask=offs_k[:, None] < K - kk * BLOCK_K, other=0.0)
        acc = tl.dot(a, b, acc)
        a_ptrs += BLOCK_K * stride_ak
        b_ptrs += BLOCK_K * stride_bk

    c = acc.to(c_ptr.dtype.element_ty)
    offs_cm = pid_m * BLOCK_M + tl.arange(0, BLOCK_M)
    offs_cn = pid_n * BLOCK_N + tl.arange(0, BLOCK_N)
    c_ptrs = c_ptr + offs_cm[:, None] * stride_cm + offs_cn[None, :] * stride_cn
    mask = (offs_cm[:, None] < M) & (offs_cn[None, :] < N)
    tl.store(c_ptrs, c, mask=mask)

# config = {"BLOCK_K": 64, "BLOCK_M": 64, "BLOCK_N": 128, "GROUP_M": 1, "arch": "sm_100", "dtype": "fp8e4m3", "num_ctas": 1, "num_stages": 3, "num_warps": 4}
# arch = sm_100


// ===== COMPILED SASS (sm_100a) =====

	.target	sm_100a

	.elftype	@"ET_EXEC"


//--------------------- .note.nv.tkinfo           --------------------------
	.section	.note.nv.tkinfo,"",@"SHT_NOTE"
	.sectionflags	@"SHF_NOTE_NV_TKINFO"
	.tkinfo
        /*0018*/ 	.word	0x00000081
        /*0030*/ 	.string	""
        /*0030*/ 	.string	"ptxas-blackwell"
        /*0030*/ 	.string	"Cuda compilation tools, release 12.9, V12.9.86"
        /*0030*/ 	.string	"Build cuda_12.9.r12.9/compiler.36037853_0"
        /*0030*/ 	.string	"-v  -suppress-debug-info  -lineinfo  -arch sm_100a "



//--------------------- .note.nv.cuver            --------------------------
	.section	.note.nv.cuver,"",@"SHT_NOTE"
	.sectionflags	@"SHF_NOTE_NV_CUVER"
        /*0018*/ 	.short	0x0001
        /*001a*/ 	.short	0x0064
        /*001c*/ 	.short	0x0001
        /*001e*/ 	.short	0x0000
        /*0020*/ 	.short	0x0001
        /*0022*/ 	.short	0x0000


//--------------------- .nv.info                  --------------------------
	.section	.nv.info,"",@"SHT_CUDA_INFO"
	.align	4


	//----- nvinfo : EIATTR_REGCOUNT
	.align		4
        /*0000*/ 	.byte	0x04, 0x2f
        /*0002*/ 	.short	(.L_4 - .L_3)
	.align		4
.L_3:
        /*0004*/ 	.word	index@(matmul_kernel)
        /*0008*/ 	.word	0x000000ff


	//----- nvinfo : EIATTR_FRAME_SIZE
	.align		4
.L_4:
        /*000c*/ 	.byte	0x04, 0x11
        /*000e*/ 	.short	(.L_6 - .L_5)
	.align		4
.L_5:
        /*0010*/ 	.word	index@($__internal_2_$__cuda_sm10x_tcgen05_guardrail_trap_unallocated_columns_being_dealloced)
        /*0014*/ 	.word	0x00000100


	//----- nvinfo : EIATTR_FRAME_SIZE
	.align		4
.L_6:
        /*0018*/ 	.byte	0x04, 0x11
        /*001a*/ 	.short	(.L_8 - .L_7)
	.align		4
.L_7:
        /*001c*/ 	.word	index@($__internal_1_$__cuda_sm10x_tcgen05_guardrail_trap_phase_invalid_during_alloc)
        /*0020*/ 	.word	0x00000100


	//----- nvinfo : EIATTR_FRAME_SIZE
	.align		4
.L_8:
        /*0024*/ 	.byte	0x04, 0x11
        /*0026*/ 	.short	(.L_10 - .L_9)
	.align		4
.L_9:
        /*0028*/ 	.word	index@($__internal_0_$__cuda_sm10x_tcgen05_guardrail_trap_col_being_dealloced_not_returned_by_alloc)
        /*002c*/ 	.word	0x00000100


	//----- nvinfo : EIATTR_FRAME_SIZE
	.align		4
.L_10:
        /*0030*/ 	.byte	0x04, 0x11
        /*0032*/ 	.short	(.L_12 - .L_11)
	.align		4
.L_11:
        /*0034*/ 	.word	index@(matmul_kernel)
        /*0038*/ 	.word	0x00000100


	//----- nvinfo : EIATTR_MIN_STACK_SIZE
	.align		4
.L_12:
        /*003c*/ 	.byte	0x04, 0x12
        /*003e*/ 	.short	(.L_14 - .L_13)
	.align		4
.L_13:
        /*0040*/ 	.word	index@(matmul_kernel)
        /*0044*/ 	.word	0x00000100
.L_14:


//--------------------- .nv.info.matmul_kernel    --------------------------
	.section	.nv.info.matmul_kernel,"",@"SHT_CUDA_INFO"
	.sectionflags	@""
	.align	4


	//----- nvinfo : EIATTR_CUDA_API_VERSION
	.align		4
        /*0000*/ 	.byte	0x04, 0x37
        /*0002*/ 	.short	(.L_16 - .L_15)
.L_15:
        /*0004*/ 	.word	0x00000081


	//----- nvinfo : EIATTR_KPARAM_INFO
	.align		4
.L_16:
        /*0008*/ 	.byte	0x04, 0x17
        /*000a*/ 	.short	(.L_18 - .L_17)
.L_17:
        /*000c*/ 	.word	0x00000000
        /*0010*/ 	.short	0x000d
        /*0012*/ 	.short	0x0048
        /*0014*/ 	.byte	0x00, 0xf4, 0x21, 0x00


	//----- nvinfo : EIATTR_KPARAM_INFO
	.align		4
.L_18:
        /*0018*/ 	.byte	0x04, 0x17
        /*001a*/ 	.short	(.L_20 - .L_19)
.L_19:
        /*001c*/ 	.word	0x00000000
        /*0020*/ 	.short	0x000c
        /*0022*/ 	.short	0x0040
        /*0024*/ 	.byte	0x00, 0xf4, 0x21, 0x00


	//----- nvinfo : EIATTR_KPARAM_INFO
	.align		4
.L_20:
        /*0028*/ 	.byte	0x04, 0x17
        /*002a*/ 	.short	(.L_22 - .L_21)
.L_21:
        /*002c*/ 	.word	0x00000000
        /*0030*/ 	.short	0x000b
        /*0032*/ 	.short	0x0038
        /*0034*/ 	.byte	0x00, 0xf0, 0x11, 0x00


	//----- nvinfo : EIATTR_KPARAM_INFO
	.align		4
.L_22:
        /*0038*/ 	.byte	0x04, 0x17
        /*003a*/ 	.short	(.L_24 - .L_23)
.L_23:
        /*003c*/ 	.word	0x00000000
        /*0040*/ 	.short	0x000a
        /*0042*/ 	.short	0x0034
        /*0044*/ 	.byte	0x00, 0xf0, 0x11, 0x00


	//----- nvinfo : EIATTR_KPARAM_INFO
	.align		4
.L_24:
        /*0048*/ 	.byte	0x04, 0x17
        /*004a*/ 	.short	(.L_26 - .L_25)
.L_25:
        /*004c*/ 	.word	0x00000000
        /*0050*/ 	.short	0x0009
        /*0052*/ 	.short	0x0030
        /*0054*/ 	.byte	0x00, 0xf0, 0x11, 0x00


	//----- nvinfo : EIATTR_KPARAM_INFO
	.align		4
.L_26:
        /*0058*/ 	.byte	0x04, 0x17
        /*005a*/ 	.short	(.L_28 - .L_27)
.L_27:
        /*005c*/ 	.word	0x00000000
        /*0060*/ 	.short	0x0008
        /*0062*/ 	.short	0x002c
        /*0064*/ 	.byte	0x00, 0xf0, 0x11, 0x00


	//----- nvinfo : EIATTR_KPARAM_INFO
	.align		4
.L_28:
        /*0068*/ 	.byte	0x04, 0x17
        /*006a*/ 	.short	(.L_30 - .L_29)
.L_29:
        /*006c*/ 	.word	0x00000000
        /*0070*/ 	.short	0x0007
        /*0072*/ 	.short	0x0028
        /*0074*/ 	.byte	0x00, 0xf0, 0x11, 0x00


	//----- nvinfo : EIATTR_KPARAM_INFO
	.align		4
.L_30:
        /*0078*/ 	.byte	0x04, 0x17
        /*007a*/ 	.short	(.L_32 - .L_31)
.L_31:
        /*007c*/ 	.word	0x00000000
        /*0080*/ 	.short	0x0006
        /*0082*/ 	.short	0x0024
        /*0084*/ 	.byte	0x00, 0xf0, 0x11, 0x00


	//----- nvinfo : EIATTR_KPARAM_INFO
	.align		4
.L_32:
        /*0088*/ 	.byte	0x04, 0x17
        /*008a*/ 	.short	(.L_34 - .L_33)
.L_33:
        /*008c*/ 	.word	0x00000000
        /*0090*/ 	.short	0x0005
        /*0092*/ 	.short	0x0020
        /*0094*/ 	.byte	0x00, 0xf0, 0x11, 0x00


	//----- nvinfo : EIATTR_KPARAM_INFO
	.align		4
.L_34:
        /*0098*/ 	.byte	0x04, 0x17
        /*009a*/ 	.short	(.L_36 - .L_35)
.L_35:
        /*009c*/ 	.word	0x00000000
        /*00a0*/ 	.short	0x0004
        /*00a2*/ 	.short	0x001c
        /*00a4*/ 	.byte	0x00, 0xf0, 0x11, 0x00


	//----- nvinfo : EIATTR_KPARAM_INFO
	.align		4
.L_36:
        /*00a8*/ 	.byte	0x04, 0x17
        /*00aa*/ 	.short	(.L_38 - .L_37)
.L_37:
        /*00ac*/ 	.word	0x00000000
        /*00b0*/ 	.short	0x0003
        /*00b2*/ 	.short	0x0018
        /*00b4*/ 	.byte	0x00, 0xf0, 0x11, 0x00


	//----- nvinfo : EIATTR_KPARAM_INFO
	.align		4
.L_38:
        /*00b8*/ 	.byte	0x04, 0x17
        /*00ba*/ 	.short	(.L_40 - .L_39)
.L_39:
        /*00bc*/ 	.word	0x00000000
        /*00c0*/ 	.short	0x0002
        /*00c2*/ 	.short	0x0010
        /*00c4*/ 	.byte	0x00, 0xf4, 0x21, 0x00


	//----- nvinfo : EIATTR_KPARAM_INFO
	.align		4
.L_40:
        /*00c8*/ 	.byte	0x04, 0x17
        /*00ca*/ 	.short	(.L_42 - .L_41)
.L_41:
        /*00cc*/ 	.word	0x00000000
        /*00d0*/ 	.short	0x0001
        /*00d2*/ 	.short	0x0008
        /*00d4*/ 	.byte	0x00, 0xf4, 0x21, 0x00


	//----- nvinfo : EIATTR_KPARAM_INFO
	.align		4
.L_42:
        /*00d8*/ 	.byte	0x04, 0x17
        /*00da*/ 	.short	(.L_44 - .L_43)
.L_43:
        /*00dc*/ 	.word	0x00000000
        /*00e0*/ 	.short	0x0000
        /*00e2*/ 	.short	0x0000
        /*00e4*/ 	.byte	0x00, 0xf4, 0x21, 0x00


	//----- nvinfo : EIATTR_AT_ENTRY_FRAGMENTS
	.align		4
.L_44:
        /*00e8*/ 	.byte	0x04, 0x4f
        /*00ea*/ 	.short	(.L_46 - .L_45)


	//   ....[0]....
.L_45:
        /*00ec*/ 	.word	0x00000004


	//----- nvinfo : EIATTR_RESERVED_SMEM_USED
	.align		4
.L_46:
        /*00f0*/ 	.byte	0x01, 0x41
	.zero		2


	//----- nvinfo : EIATTR_SPARSE_MMA_MASK
	.align		4
        /*00f4*/ 	.byte	0x03, 0x50
        /*00f6*/ 	.short	0x0000


	//----- nvinfo : EIATTR_TCGEN05_1CTA_USED
	.align		4
        /*00f8*/ 	.byte	0x01, 0x51
	.zero		2


	//----- nvinfo : EIATTR_MAXREG_COUNT
	.align		4
        /*00fc*/ 	.byte	0x03, 0x1b
        /*00fe*/ 	.short	0x00ff


	//----- nvinfo : EIATTR_NUM_BARRIERS
	.align		4
        /*0100*/ 	.byte	0x02, 0x4c
        /*0102*/ 	.byte	0x01
	.zero		1


	//----- nvinfo : EIATTR_ANNOTATIONS
	.align		4
        /*0104*/ 	.byte	0x04, 0x55
        /*0106*/ 	.short	(.L_48 - .L_47)


	//   ....[0]....
.L_47:
        /*0108*/ 	.word	0x00000001
        /*010c*/ 	.byte	0x50, 0x0b, 0x00, 0x00, 0x01, 0x00, 0x00, 0x00, 0xf0, 0x0b, 0x00, 0x00, 0x01, 0x00, 0x00, 0x00
        /* <DEDUP_REMOVED lines=62> */
        /*04fc*/ 	.byte	0x40, 0xd4, 0x00, 0x00, 0x01, 0x00, 0x00, 0x00, 0x60, 0xd4, 0x00, 0x00


	//----- nvinfo : EIATTR_INT_WARP_WIDE_INSTR_OFFSETS
	.align		4
.L_48:
        /*0508*/ 	.byte	0x04, 0x31
        /*050a*/ 	.short	(.L_50 - .L_49)


	//   ....[0]....
.L_49:
        /*050c*/ 	.word	0x00002790


	//   ....[1]....
        /*0510*/ 	.word	0x000027a0


	//   ....[2]....
        /*0514*/ 	.word	0x00004f90


	//   ....[3]....
        /*0518*/ 	.word	0x0000d970


	//   ....[4]....
        /*051c*/ 	.word	0x0000d9c0


	//----- nvinfo : EIATTR_COOP_GROUP_MASK_REGIDS
	.align		4
.L_50:
        /*0520*/ 	.byte	0x04, 0x29
        /*0522*/ 	.short	(.L_52 - .L_51)


	//   ....[0]....
.L_51:
        /*0524*/ 	.word	0xffffffff


	//   ....[1]....
        /*0528*/ 	.word	0xffffffff


	//   ....[2]....
        /*052c*/ 	.word	0xffffffff


	//   ....[3]....
        /*0530*/ 	.word	0xffffffff


	//----- nvinfo : EIATTR_COOP_GROUP_INSTR_OFFSETS
	.align		4
.L_52:
        /*0534*/ 	.byte	0x04, 0x28
        /*0536*/ 	.short	(.L_54 - .L_53)


	//   ....[0]....
.L_53:
        /*0538*/ 	.word	0x00000080


	//   ....[1]....
        /*053c*/ 	.word	0x00000340


	//   ....[2]....
        /*0540*/ 	.word	0x0000d800


	//   ....[3]....
        /*0544*/ 	.word	0x0000da70


	//----- nvinfo : EIATTR_VRC_CTA_INIT_COUNT
	.align		4
.L_54:
        /*0548*/ 	.byte	0x02, 0x4a
        /*054a*/ 	.byte	0x80
	.zero		1


	//----- nvinfo : EIATTR_MBARRIER_INSTR_OFFSETS
	.align		4
        /*054c*/ 	.byte	0x04, 0x39
        /*054e*/ 	.short	(.L_56 - .L_55)


	//   ....[0]....
.L_55:
        /*0550*/ 	.word	0x000028d0
        /*0554*/ 	.word	0x000000ff
        /*0558*/ 	.word	0x00000000
        /*055c*/ 	.short	0x0100
        /*055e*/ 	.byte	0x0a
	.zero		1


	//   ....[1]....
        /*0560*/ 	.word	0x00004fd0
        /*0564*/ 	.word	0x000000ff
        /*0568*/ 	.word	0x00006008
        /*056c*/ 	.short	0x0100
        /*056e*/ 	.byte	0x0d
	.zero		1


	//   ....[2]....
        /*0570*/ 	.word	0x00008450
        /*0574*/ 	.word	0x000000ff
        /*0578*/ 	.word	0x00000000
        /*057c*/ 	.short	0x010a
        /*057e*/ 	.byte	0x0a
	.zero		1


	//   ....[3]....
        /*0580*/ 	.word	0x0000ae90
        /*0584*/ 	.word	0x000000ff
        /*0588*/ 	.word	0x00000000
        /*058c*/ 	.short	0x010a
        /*058e*/ 	.byte	0x0a
	.zero		1


	//   ....[4]....
        /*0590*/ 	.word	0x0000af10
        /*0594*/ 	.word	0x000000ff
        /*0598*/ 	.word	0x00006000
        /*059c*/ 	.short	0x0108
        /*059e*/ 	.byte	0x0d
	.zero		1


	//   ....[5]....
        /*05a0*/ 	.word	0x0000afb0
        /*05a4*/ 	.word	0x000000ff
        /*05a8*/ 	.word	0x00006008
        /*05ac*/ 	.short	0x0108
        /*05ae*/ 	.byte	0x0d
	.zero		1


	//   ....[6]....
        /*05b0*/ 	.word	0x0000da90
        /*05b4*/ 	.word	0x000000ff
        /*05b8*/ 	.word	0x00000000
        /*05bc*/ 	.short	0x010a
        /*05be*/ 	.byte	0x0a
	.zero		1


	//   ....[7]....
        /*05c0*/ 	.word	0x0000dac0
        /*05c4*/ 	.word	0x000000ff
        /*05c8*/ 	.word	0x00000000
        /*05cc*/ 	.short	0x010a
        /*05ce*/ 	.byte	0x0a
	.zero		1


	//----- nvinfo : EIATTR_NUM_MBARRIERS
	.align		4
.L_56:
        /*05d0*/ 	.byte	0x03, 0x38
        /*05d2*/ 	.short	0x0002


	//----- nvinfo : EIATTR_EXIT_INSTR_OFFSETS
	.align		4
        /*05d4*/ 	.byte	0x04, 0x1c
        /*05d6*/ 	.short	(.L_58 - .L_57)


	//   ....[0]....
.L_57:
        /*05d8*/ 	.word	0x0000da80


	//----- nvinfo : EIATTR_REQNTID
	.align		4
.L_58:
        /*05dc*/ 	.byte	0x04, 0x10
        /*05de*/ 	.short	(.L_60 - .L_59)
.L_59:
        /*05e0*/ 	.word	0x00000080
        /*05e4*/ 	.word	0x00000001
        /*05e8*/ 	.word	0x00000001


	//----- nvinfo : EIATTR_CRS_STACK_SIZE
	.align		4
.L_60:
        /*05ec*/ 	.byte	0x04, 0x1e
        /*05ee*/ 	.short	(.L_62 - .L_61)
.L_61:
        /*05f0*/ 	.word	0x00000000


	//----- nvinfo : EIATTR_CBANK_PARAM_SIZE
	.align		4
.L_62:
        /*05f4*/ 	.byte	0x03, 0x19
        /*05f6*/ 	.short	0x0050


	//----- nvinfo : EIATTR_PARAM_CBANK
	.align		4
        /*05f8*/ 	.byte	0x04, 0x0a
        /*05fa*/ 	.short	(.L_64 - .L_63)
	.align		4
.L_63:
        /*05fc*/ 	.word	index@(.nv.constant0.matmul_kernel)
        /*0600*/ 	.short	0x0380
        /*0602*/ 	.short	0x0050


	//----- nvinfo : EIATTR_SW_WAR
	.align		4
.L_64:
        /*0604*/ 	.byte	0x04, 0x36
        /*0606*/ 	.short	(.L_66 - .L_65)
.L_65:
        /*0608*/ 	.word	0x00000008
.L_66:


//--------------------- .nv.compat                --------------------------
	.section	.nv.compat,"",@"SHT_CUDA_COMPAT_INFO"
	.align	4
        /*0000*/ 	.byte	0x02, 0x02, 0x02, 0x00, 0x02, 0x05, 0x05, 0x00, 0x02, 0x03, 0x00, 0x00, 0x02, 0x06, 0x01, 0x00


//--------------------- .nv.callgraph             --------------------------
	.section	.nv.callgraph,"",@"SHT_CUDA_CALLGRAPH"
	.align	4
	.sectionentsize	8
	.align		4
        /*0000*/ 	.word	0x00000000
	.align		4
        /*0004*/ 	.word	0xffffffff
	.align		4
        /*0008*/ 	.word	0x00000000
	.align		4
        /*000c*/ 	.word	0xfffffffe
	.align		4
        /*0010*/ 	.word	0x00000000
	.align		4
        /*0014*/ 	.word	0xfffffffd
	.align		4
        /*0018*/ 	.word	0x00000000
	.align		4
        /*001c*/ 	.word	0xfffffffc


//--------------------- .text.matmul_kernel       --------------------------
	.section	.text.matmul_kernel,"ax",@progbits
	.align	128
        .global         matmul_kernel
        .type           matmul_kernel,@function
        .size           matmul_kernel,(.L_x_20 - matmul_kernel)
        .other          matmul_kernel,@"STO_CUDA_ENTRY STV_DEFAULT"
matmul_kernel:
.text.matmul_kernel:
[----:B------:R-:W0:Y:S01]  /*0000*/  LDC R1, c[0x0][0x37c] ;  /* 0x0000df00ff017b82 */ /* 0x000e220000000800 */
[----:B------:R-:W1:Y:S01]  /*0010*/  S2R R0, SR_TID.X ;  /* 0x0000000000007919 */ /* 0x000e620000002100 */
[----:B0-----:R-:W-:Y:S01]  /*0020*/  VIADD R1, R1, 0xffffff00 ;  /* 0xffffff0001017836 */ /* 0x001fe20000000000 */
[----:B------:R-:W0:Y:S01]  /*0030*/  LDCU.64 UR26, c[0x0][0x358] ;  /* 0x00006b00ff1a77ac */ /* 0x000e220008000a00 */
[----:B-1----:R-:W-:-:S13]  /*0040*/  ISETP.GE.U32.AND P0, PT, R0, 0x20, PT ;  /* 0x000000200000780c */ /* 0x002fda0003f06070 */
[----:B------:R-:W-:Y:S02]  /*0050*/  VOTEU.ANY UP0, P0 ;  /* 0x0000000000ff7886 */ /* 0x000fe40000000100 */
[----:B------:R-:W-:Y:S05]  /*0060*/  BRA.U UP0, `(.L_x_0) ;  /* 0x0000000100b87547 */ /* 0x000fea000b800000 */
[----:B------:R-:W1:Y:S01]  /*0070*/  S2UR UR6, SR_CgaCtaId ;  /* 0x00000000000679c3 */ /* 0x000e620000008800 */
[----:B------:R-:W-:Y:S01]  /*0080*/  NOP ;  /* 0x0000000000007918 */ /* 0x000fe20000000000 */
[----:B------:R-:W-:Y:S02]  /*0090*/  UMOV UR4, 0x40 ;  /* 0x0000004000047882 */ /* 0x000fe40000000000 */
[----:B-1----:R-:W-:-:S09]  /*00a0*/  ULEA UR4, UR6, UR4, 0x18 ;  /* 0x0000000406047291 */ /* 0x002fd2000f8ec0ff */
[----:B------:R-:W1:Y:S01]  /*00b0*/  LDS.U8 R0, [UR4] ;  /* 0x00000004ff007984 */ /* 0x000e620008000000 */
[----:B------:R-:W-:Y:S02]  /*00c0*/  UMOV UR4, 0x400 ;  /* 0x0000040000047882 */ /* 0x000fe40000000000 */
[----:B------:R-:W-:Y:S01]  /*00d0*/  ULEA UR4, UR6, UR4, 0x18 ;  /* 0x0000000406047291 */ /* 0x000fe2000f8ec0ff */
[----:B-1----:R-:W-:-:S13]  /*00e0*/  ISETP.NE.AND P0, PT, R0, RZ, PT ;  /* 0x000000ff0000720c */ /* 0x002fda0003f05270 */
[----:B------:R-:W-:Y:S05]  /*00f0*/  @P0 BRA `(.L_x_1) ;  /* 0x00000000007c0947 */ /* 0x000fea0003800000 */
[----:B------:R-:W-:-:S13]  /*0100*/  ELECT P0, URZ, PT ;  /* 0x0000000000ff782f */ /* 0x000fda0003800000 */
[----:B------:R-:W-:Y:S05]  /*0110*/  @!P0 BRA `(.L_x_2) ;  /* 0x0000000000848947 */ /* 0x000fea0003800000 */
[----:B------:R-:W-:Y:S01]  /*0120*/  UMOV UR5, 0x4 ;  /* 0x0000000400057882 */ /* 0x000fe20000000000 */
[----:B------:R-:W-:Y:S02]  /*0130*/  IMAD.MOV.U32 R4, RZ, RZ, 0x1 ;  /* 0x00000001ff047424 */ /* 0x000fe400078e00ff */
[----:B------:R-:W-:Y:S02]  /*0140*/  IMAD.MOV.U32 R5, RZ, RZ, 0xf ;  /* 0x0000000fff057424 */ /* 0x000fe400078e00ff */
[----:B------:R-:W-:Y:S04]  /*0150*/  DEPBAR.LE SB1, 0x36 ;  /* 0x00009d800000791a */ /* 0x000fe80000000000 */
[----:B------:R-:W1:Y:S02]  /*0160*/  UTCATOMSWS.FIND_AND_SET.ALIGN UP1, UR5, UR5 ;  /* 0x00000005000575e3 */ /* 0x000e640008020800 */
[----:B-1----:R-:W-:-:S04]  /*0170*/  PLOP3.LUT P0, PT, PT, PT, UP1, 0x80, 0x8 ;  /* 0x000000000008781c */ /* 0x002fc80003f0f018 */
[----:B------:R-:W-:-:S04]  /*0180*/  SEL R0, RZ, 0xffffffff, !P0 ;  /* 0xffffffffff007807 */ /* 0x000fc80004000000 */
[----:B------:R-:W-:Y:S01]  /*0190*/  ISETP.NE.AND P0, PT, R0, RZ, PT ;  /* 0x000000ff0000720c */ /* 0x000fe20003f05270 */
[----:B------:R-:W-:-:S12]  /*01a0*/  IMAD.U32 R0, RZ, RZ, UR5 ;  /* 0x00000005ff007e24 */ /* 0x000fd8000f8e00ff */
[----:B------:R-:W-:Y:S05]  /*01b0*/  @P0 BRA `(.L_x_3) ;  /* 0x0000000000240947 */ /* 0x000fea0003800000 */
.L_x_4:
[----:B------:R-:W-:Y:S05]  /*01c0*/  NANOSLEEP 0x64 ;  /* 0x000000640000795d */ /* 0x000fea0003800000 */
[----:B------:R-:W-:-:S05]  /*01d0*/  UMOV UR5, 0x4 ;  /* 0x0000000400057882 */ /* 0x000fca0000000000 */
[----:B------:R-:W-:Y:S04]  /*01e0*/  DEPBAR.LE SB1, 0x36 ;  /* 0x00009d800000791a */ /* 0x000fe80000000000 */
[----:B------:R-:W1:Y:S02]  /*01f0*/  UTCATOMSWS.FIND_AND_SET.ALIGN UP1, UR5, UR5 ;  /* 0x00000005000575e3 */ /* 0x000e640008020800 */
[----:B-1----:R-:W-:-:S04]  /*0200*/  PLOP3.LUT P0, PT, PT, PT, UP1, 0x80, 0x8 ;  /* 0x000000000008781c */ /* 0x002fc80003f0f018 */
[----:B------:R-:W-:-:S04]  /*0210*/  SEL R0, RZ, 0xffffffff, !P0 ;  /* 0xffffffffff007807 */ /* 0x000fc80004000000 */
[----:B------:R-:W-:Y:S01]  /*0220*/  ISETP.NE.AND P0, PT, R0, RZ, PT ;  /* 0x000000ff0000720c */ /* 0x000fe20003f05270 */
[----:B------:R-:W-:-:S12]  /*0230*/  IMAD.U32 R0, RZ, RZ, UR5 ;  /* 0x00000005ff007e24 */ /* 0x000fd8000f8e00ff */
[----:B------:R-:W-:Y:S05]  /*0240*/  @!P0 BRA `(.L_x_4) ;  /* 0xfffffffc00dc8947 */ /* 0x000fea000383ffff */
.L_x_3:
[C---:B------:R-:W-:Y:S01]  /*0250*/  VIADD R3, R0.reuse, 0x10 ;  /* 0x0000001000037836 */ /* 0x040fe20000000000 */
[----:B------:R-:W-:Y:S01]  /*0260*/  UMOV UR5, 0x50 ;  /* 0x0000005000057882 */ /* 0x000fe20000000000 */
[----:B------:R-:W-:Y:S01]  /*0270*/  SHF.L.U32 R2, R5, R0, RZ ;  /* 0x0000000005027219 */ /* 0x000fe200000006ff */
[----:B------:R-:W-:Y:S01]  /*0280*/  ULEA UR5, UR6, UR5, 0x18 ;  /* 0x0000000506057291 */ /* 0x000fe2000f8ec0ff */
[----:B------:R-:W-:Y:S01]  /*0290*/  IMAD.SHL.U32 R0, R0, 0x20, RZ ;  /* 0x0000002000007824 */ /* 0x000fe200078e00ff */
[----:B------:R-:W-:-:S04]  /*02a0*/  SHF.L.U32 R3, R4, R3, RZ ;  /* 0x0000000304037219 */ /* 0x000fc800000006ff */
[----:B------:R-:W-:-:S05]  /*02b0*/  LOP3.LUT R2, R3, R2, RZ, 0xfc, !PT ;  /* 0x0000000203027212 */ /* 0x000fca00078efcff */
[----:B------:R1:W-:Y:S04]  /*02c0*/  ATOMS.OR RZ, [UR5], R2 ;  /* 0x00000002ffff798c */ /* 0x0003e8000b000005 */
[----:B------:R1:W-:Y:S01]  /*02d0*/  STS [UR4], R0 ;  /* 0x00000000ff007988 */ /* 0x0003e20008000804 */
[----:B------:R-:W-:Y:S05]  /*02e0*/  BRA `(.L_x_2) ;  /* 0x0000000000107947 */ /* 0x000fea0003800000 */
.L_x_1:
[----:B------:R-:W-:Y:S01]  /*02f0*/  IMAD.MOV.U32 R0, RZ, RZ, -0x1 ;  /* 0xffffffffff007424 */ /* 0x000fe200078e00ff */
[----:B------:R-:W-:-:S04]  /*0300*/  MOV R2, 0x330 ;  /* 0x0000033000027802 */ /* 0x000fc80000000f00 */
[----:B------:R1:W-:Y:S03]  /*0310*/  STS [UR4], R0 ;  /* 0x00000000ff007988 */ /* 0x0003e60008000804 */
[----:B01----:R-:W-:Y:S05]  /*0320*/  CALL.REL.NOINC `($__internal_1_$__cuda_sm10x_tcgen05_guardrail_trap_phase_invalid_during_alloc) ;  /* 0x000000d400fc7944 */ /* 0x003fea0003c00000 */
.L_x_2:
[----:B------:R-:W-:Y:S05]  /*0330*/  WARPSYNC.ALL ;  /* 0x0000000000007948 */ /* 0x000fea0003800000 */
[----:B------:R-:W-:Y:S01]  /*0340*/  NOP ;  /* 0x0000000000007918 */ /* 0x000fe20000000000 */
.L_x_0:
[----:B------:R-:W2:Y:S01]  /*0350*/  LDC.64 R74, c[0x0][0x398] ;  /* 0x0000e600ff4a7b82 */ /* 0x000ea20000000a00 */
[----:B------:R-:W3:Y:S01]  /*0360*/  S2R R5, SR_CTAID.X ;  /* 0x0000000000057919 */ /* 0x000ee20000002500 */
[----:B------:R-:W4:Y:S01]  /*0370*/  LDCU UR30, c[0x0][0x3a0] ;  /* 0x00007400ff1e77ac */ /* 0x000f220008000800 */
[----:B------:R-:W5:Y:S01]  /*0380*/  S2R R163, SR_TID.X ;  /* 0x0000000000a37919 */ /* 0x000f620000002100 */
[----:B------:R-:W-:Y:S01]  /*0390*/  UMOV UR13, 0x400 ;  /* 0x00000400000d7882 */ /* 0x000fe20000000000 */
[----:B------:R-:W1:Y:S03]  /*03a0*/  LDCU.64 UR16, c[0x0][0x3a8] ;  /* 0x00007500ff1077ac */ /* 0x000e660008000a00 */
[----:B------:R-:W0:Y:S01]  /*03b0*/  S2UR UR5, SR_CgaCtaId ;  /* 0x00000000000579c3 */ /* 0x000e220000008800 */
[----:B------:R-:W0:Y:S01]  /*03c0*/  LDCU UR4, c[0x0][0x3a4] ;  /* 0x00007480ff0477ac */ /* 0x000e220008000800 */
[----:B------:R-:W0:Y:S01]  /*03d0*/  LDCU.128 UR20, c[0x0][0x380] ;  /* 0x00007000ff1477ac */ /* 0x000e220008000c00 */
[----:B------:R-:W-:Y:S01]  /*03e0*/  UMOV UR7, 0x1 ;  /* 0x0000000100077882 */ /* 0x000fe20000000000 */
[----:B----4-:R-:W-:Y:S01]  /*03f0*/  UIADD3 UR32, UPT, UPT, UR30, 0x3f, URZ ;  /* 0x0000003f1e207890 */ /* 0x010fe2000fffe0ff */
[----:B-12---:R-:W-:Y:S01]  /*0400*/  VIADD R0, R75, 0x7f ;  /* 0x0000007f4b007836 */ /* 0x006fe20000000000 */
[----:B------:R-:W-:-:S02]  /*0410*/  IABS R124, R75 ;  /* 0x0000004b007c7213 */ /* 0x000fc40000000000 */
[----:B------:R-:W-:Y:S01]  /*0420*/  UISETP.GT.AND UP1, UPT, UR32, 0x3f, UPT ;  /* 0x0000003f2000788c */ /* 0x000fe2000bf24270 */
[----:B------:R-:W-:Y:S01]  /*0430*/  IMAD.U32 R22, RZ, RZ, UR16 ;  /* 0x00000010ff167e24 */ /* 0x000fe2000f8e00ff */
[----:B------:R-:W-:Y:S01]  /*0440*/  SHF.R.S32.HI R3, RZ, 0x1f, R0 ;  /* 0x0000001fff037819 */ /* 0x000fe20000011400 */
[----:B0-----:R-:W-:-:S03]  /*0450*/  ULEA UR13, UR5, UR13, 0x18 ;  /* 0x0000000d050d7291 */ /* 0x001fc6000f8ec0ff */
[----:B------:R-:W-:Y:S02]  /*0460*/  LEA.HI R3, R3, R0, RZ, 0x7 ;  /* 0x0000000003037211 */ /* 0x000fe400078f38ff */
[----:B---3--:R-:W-:Y:S01]  /*0470*/  IABS R8, R5 ;  /* 0x0000000500087213 */ /* 0x008fe20000000000 */
[----:B------:R-:W-:Y:S01]  /*0480*/  UIADD3 UR10, UPT, UPT, UR13, 0x6000, URZ ;  /* 0x000060000d0a7890 */ /* 0x000fe2000fffe0ff */
[----:B------:R-:W-:Y:S02]  /*0490*/  SHF.R.S32.HI R4, RZ, 0x7, R3 ;  /* 0x00000007ff047819 */ /* 0x000fe40000011403 */
[----:B-----5:R-:W-:Y:S02]  /*04a0*/  SHF.R.U32.HI R242, RZ, 0x6, R163 ;  /* 0x00000006fff27819 */ /* 0x020fe400000116a3 */
[-C--:B------:R-:W-:Y:S02]  /*04b0*/  IABS R7, R4.reuse ;  /* 0x0000000400077213 */ /* 0x080fe40000000000 */
[----:B------:R-:W-:-:S02]  /*04c0*/  IABS R10, R4 ;  /* 0x00000004000a7213 */ /* 0x000fc40000000000 */
[----:B------:R-:W0:Y:S01]  /*04d0*/  I2F.RP R0, R7 ;  /* 0x0000000700007306 */ /* 0x000e220000209400 */
[----:B------:R-:W-:Y:S02]  /*04e0*/  SGXT.U32 R242, R242, 0x1 ;  /* 0x00000001f2f2781a */ /* 0x000fe40000000000 */
[C---:B------:R-:W-:Y:S02]  /*04f0*/  LEA.HI R158, R163.reuse, 0x1e, RZ, 0x1a ;  /* 0x0000001ea39e7811 */ /* 0x040fe400078fd0ff */
[C---:B------:R-:W-:Y:S02]  /*0500*/  LEA.HI R161, R163.reuse, 0xe, RZ, 0x1a ;  /* 0x0000000ea3a17811 */ /* 0x040fe400078fd0ff */
[C---:B------:R-:W-:Y:S01]  /*0510*/  LEA.HI R160, R163.reuse, 0x2e, RZ, 0x1a ;  /* 0x0000002ea3a07811 */ /* 0x040fe200078fd0ff */
[----:B------:R-:W-:Y:S01]  /*0520*/  IMAD R62, R158, UR16, RZ ;  /* 0x000000109e3e7c24 */ /* 0x000fe2000f8e02ff */
[----:B------:R-:W-:Y:S01]  /*0530*/  LEA.HI R159, R163, 0x3e, RZ, 0x1a ;  /* 0x0000003ea39f7811 */ /* 0x000fe200078fd0ff */
[----:B------:R-:W-:Y:S01]  /*0540*/  IMAD R61, R161, UR16, RZ ;  /* 0x00000010a13d7c24 */ /* 0x000fe2000f8e02ff */
[C---:B------:R-:W-:Y:S01]  /*0550*/  LOP3.LUT R166, R163.reuse, 0x3f, RZ, 0xc0, !PT ;  /* 0x0000003fa3a67812 */ /* 0x040fe200078ec0ff */
[----:B------:R-:W-:Y:S01]  /*0560*/  IMAD R63, R160, UR16, RZ ;  /* 0x00000010a03f7c24 */ /* 0x000fe2000f8e02ff */
[----:B------:R-:W-:Y:S01]  /*0570*/  LOP3.LUT R238, R163, 0x7f, RZ, 0xc0, !PT ;  /* 0x0000007fa3ee7812 */ /* 0x000fe200078ec0ff */
[----:B------:R-:W-:Y:S01]  /*0580*/  IMAD R64, R159, UR16, RZ ;  /* 0x000000109f407c24 */ /* 0x000fe2000f8e02ff */
[----:B0-----:R-:W0:Y:S02]  /*0590*/  MUFU.RCP R0, R0 ;  /* 0x0000000000007308 */ /* 0x001e240000001000 */
[----:B0-----:R-:W-:-:S02]  /*05a0*/  VIADD R2, R0, 0xffffffe ;  /* 0x0ffffffe00027836 */ /* 0x001fc40000000000 */
[----:B------:R-:W-:-:S04]  /*05b0*/  IMAD.MOV R0, RZ, RZ, -R10 ;  /* 0x000000ffff007224 */ /* 0x000fc800078e0a0a */
[----:B------:R0:W1:Y:S02]  /*05c0*/  F2I.FTZ.U32.TRUNC.NTZ R3, R2 ;  /* 0x0000000200037305 */ /* 0x000064000021f000 */
[----:B0-----:R-:W-:Y:S02]  /*05d0*/  IMAD.MOV.U32 R2, RZ, RZ, RZ ;  /* 0x000000ffff027224 */ /* 0x001fe400078e00ff */
[----:B-1----:R-:W-:-:S04]  /*05e0*/  IMAD.MOV R6, RZ, RZ, -R3 ;  /* 0x000000ffff067224 */ /* 0x002fc800078e0a03 */
[----:B------:R-:W-:Y:S02]  /*05f0*/  IMAD R9, R6, R7, RZ ;  /* 0x0000000706097224 */ /* 0x000fe400078e02ff */
[----:B------:R-:W-:Y:S02]  /*0600*/  IMAD.MOV.U32 R6, RZ, RZ, R8 ;  /* 0x000000ffff067224 */ /* 0x000fe400078e0008 */
[----:B------:R-:W-:-:S06]  /*0610*/  IMAD.HI.U32 R3, R3, R9, R2 ;  /* 0x0000000903037227 */ /* 0x000fcc00078e0002 */
[----:B------:R-:W-:-:S04]  /*0620*/  IMAD.HI.U32 R3, R3, R6, RZ ;  /* 0x0000000603037227 */ /* 0x000fc800078e00ff */
[----:B------:R-:W-:Y:S01]  /*0630*/  IMAD R0, R3, R0, R6 ;  /* 0x0000000003007224 */ /* 0x000fe200078e0206 */
[----:B------:R-:W-:Y:S04]  /*0640*/  BAR.SYNC.DEFER_BLOCKING 0x0 ;  /* 0x0000000000007b1d */ /* 0x000fe80000010000 */
[----:B------:R-:W-:-:S13]  /*0650*/  ISETP.GT.U32.AND P1, PT, R7, R0, PT ;  /* 0x000000000700720c */ /* 0x000fda0003f24070 */
[----:B------:R-:W-:Y:S02]  /*0660*/  @!P1 IMAD.IADD R0, R0, 0x1, -R7 ;  /* 0x0000000100009824 */ /* 0x000fe400078e0a07 */
[----:B------:R-:W-:Y:S01]  /*0670*/  @!P1 VIADD R3, R3, 0x1 ;  /* 0x0000000103039836 */ /* 0x000fe20000000000 */
[----:B------:R-:W-:Y:S02]  /*0680*/  ISETP.NE.AND P1, PT, R4, RZ, PT ;  /* 0x000000ff0400720c */ /* 0x000fe40003f25270 */
[----:B------:R-:W-:Y:S02]  /*0690*/  ISETP.GE.U32.AND P0, PT, R0, R7, PT ;  /* 0x000000070000720c */ /* 0x000fe40003f06070 */
[----:B------:R-:W-:Y:S01]  /*06a0*/  LOP3.LUT R0, R5, R4, RZ, 0x3c, !PT ;  /* 0x0000000405007212 */ /* 0x000fe200078e3cff */
[----:B------:R-:W0:Y:S03]  /*06b0*/  I2F.RP R7, R124 ;  /* 0x0000007c00077306 */ /* 0x000e260000209400 */
[----:B------:R-:W-:Y:S01]  /*06c0*/  ISETP.GE.AND P2, PT, R0, RZ, PT ;  /* 0x000000ff0000720c */ /* 0x000fe20003f46270 */
[----:B------:R-:W-:-:S06]  /*06d0*/  VIADD R0, R74, 0x3f ;  /* 0x0000003f4a007836 */ /* 0x000fcc0000000000 */
[----:B------:R-:W-:-:S04]  /*06e0*/  @P0 VIADD R3, R3, 0x1 ;  /* 0x0000000103030836 */ /* 0x000fc80000000000 */
[----:B------:R-:W-:Y:S01]  /*06f0*/  IMAD.MOV.U32 R8, RZ, RZ, R3 ;  /* 0x000000ffff087224 */ /* 0x000fe200078e0003 */
[----:B------:R-:W-:Y:S01]  /*0700*/  SHF.R.S32.HI R3, RZ, 0x1f, R0 ;  /* 0x0000001fff037819 */ /* 0x000fe20000011400 */
[----:B0-----:R-:W-:Y:S02]  /*0710*/  MUFU.RCP R7, R7 ;  /* 0x0000000700077308 */ /* 0x001fe40000001000 */
[----:B------:R-:W-:Y:S01]  /*0720*/  @!P2 IMAD.MOV R8, RZ, RZ, -R8 ;  /* 0x000000ffff08a224 */ /* 0x000fe200078e0a08 */
[----:B------:R-:W-:Y:S02]  /*0730*/  LEA.HI R3, R3, R0, RZ, 0x6 ;  /* 0x0000000003037211 */ /* 0x000fe400078f30ff */
[----:B------:R-:W-:-:S04]  /*0740*/  @!P1 LOP3.LUT R8, RZ, R4, RZ, 0x33, !PT ;  /* 0x00000004ff089212 */ /* 0x000fc800078e33ff */
[----:B------:R-:W-:Y:S01]  /*0750*/  LEA.HI.SX32 R3, R3, -R8, 0x1a ;  /* 0x8000000803037211 */ /* 0x000fe200078fd2ff */
[----:B------:R-:W-:-:S03]  /*0760*/  IMAD.MOV R6, RZ, RZ, -R8 ;  /* 0x000000ffff067224 */ /* 0x000fc600078e0a08 */
[----:B------:R-:W-:Y:S01]  /*0770*/  VIMNMX R11, PT, PT, R3, 0x1, PT ;  /* 0x00000001030b7848 */ /* 0x000fe20003fe0100 */
[----:B------:R-:W-:-:S03]  /*0780*/  IMAD R10, R4, R6, R5 ;  /* 0x00000006040a7224 */ /* 0x000fc600078e0205 */
[-C--:B------:R-:W-:Y:S02]  /*0790*/  IABS R9, R11.reuse ;  /* 0x0000000b00097213 */ /* 0x080fe40000000000 */
[----:B------:R-:W-:Y:S02]  /*07a0*/  IABS R4, R10 ;  /* 0x0000000a00047213 */ /* 0x000fe40000000000 */
[----:B------:R-:W0:Y:S08]  /*07b0*/  I2F.RP R0, R9 ;  /* 0x0000000900007306 */ /* 0x000e300000209400 */
[----:B0-----:R-:W0:Y:S02]  /*07c0*/  MUFU.RCP R0, R0 ;  /* 0x0000000000007308 */ /* 0x001e240000001000 */
[----:B0-----:R-:W-:Y:S01]  /*07d0*/  VIADD R2, R0, 0xffffffe ;  /* 0x0ffffffe00027836 */ /* 0x001fe20000000000 */
[----:B------:R-:W-:-:S05]  /*07e0*/  IABS R0, R11 ;  /* 0x0000000b00007213 */ /* 0x000fca0000000000 */
[----:B------:R0:W1:Y:S02]  /*07f0*/  F2I.FTZ.U32.TRUNC.NTZ R3, R2 ;  /* 0x0000000200037305 */ /* 0x000064000021f000 */
[----:B0-----:R-:W-:Y:S02]  /*0800*/  IMAD.MOV.U32 R2, RZ, RZ, RZ ;  /* 0x000000ffff027224 */ /* 0x001fe400078e00ff */
[----:B-1----:R-:W-:-:S04]  /*0810*/  IMAD.MOV R12, RZ, RZ, -R3 ;  /* 0x000000ffff0c7224 */ /* 0x002fc800078e0a03 */
[----:B------:R-:W-:-:S04]  /*0820*/  IMAD R5, R12, R9, RZ ;  /* 0x000000090c057224 */ /* 0x000fc800078e02ff */
[----:B------:R-:W-:Y:S01]  /*0830*/  IMAD.HI.U32 R3, R3, R5, R2 ;  /* 0x0000000503037227 */ /* 0x000fe200078e0002 */
[----:B------:R-:W-:-:S03]  /*0840*/  IABS R5, R74 ;  /* 0x0000004a00057213 */ /* 0x000fc60000000000 */
[----:B------:R-:W-:Y:S02]  /*0850*/  IMAD.MOV.U32 R2, RZ, RZ, R4 ;  /* 0x000000ffff027224 */ /* 0x000fe400078e0004 */
[----:B------:R-:W-:Y:S02]  /*0860*/  IMAD.MOV R4, RZ, RZ, -R0 ;  /* 0x000000ffff047224 */ /* 0x000fe400078e0a00 */
[----:B------:R-:W-:-:S04]  /*0870*/  IMAD.HI.U32 R3, R3, R2, RZ ;  /* 0x0000000203037227 */ /* 0x000fc800078e00ff */
[----:B------:R-:W-:Y:S02]  /*0880*/  IMAD R2, R3, R4, R2 ;  /* 0x0000000403027224 */ /* 0x000fe400078e0202 */
[----:B------:R-:W-:Y:S02]  /*0890*/  IMAD.MOV.U32 R0, RZ, RZ, R5 ;  /* 0x000000ffff007224 */ /* 0x000fe400078e0005 */
[----:B------:R-:W-:Y:S01]  /*08a0*/  VIADD R4, R7, 0xffffffe ;  /* 0x0ffffffe07047836 */ /* 0x000fe20000000000 */
[----:B------:R-:W-:Y:S01]  /*08b0*/  ISETP.GT.U32.AND P1, PT, R9, R2, PT ;  /* 0x000000020900720c */ /* 0x000fe20003f24070 */
[----:B------:R-:W0:Y:S01]  /*08c0*/  I2F.RP R6, R0 ;  /* 0x0000000000067306 */ /* 0x000e220000209400 */
[----:B------:R-:W-:-:S04]  /*08d0*/  SHF.R.U32.HI R7, RZ, 0x5, R163 ;  /* 0x00000005ff077819 */ /* 0x000fc800000116a3 */
[----:B------:R-:W-:Y:S02]  /*08e0*/  R2UR UR8, R7 ;  /* 0x00000000070872ca */ /* 0x000fe400000e0000 */
[----:B------:R-:W-:Y:S01]  /*08f0*/  SHF.R.U32.HI R7, RZ, 0x6, R163 ;  /* 0x00000006ff077819 */ /* 0x000fe200000116a3 */
[----:B------:R1:W2:Y:S04]  /*0900*/  F2I.FTZ.U32.TRUNC.NTZ R5, R4 ;  /* 0x0000000400057305 */ /* 0x0002a8000021f000 */
[----:B------:R-:W-:Y:S02]  /*0910*/  @!P1 IMAD.IADD R2, R2, 0x1, -R9 ;  /* 0x0000000102029824 */ /* 0x000fe400078e0a09 */
[----:B------:R-:W-:Y:S01]  /*0920*/  @!P1 VIADD R3, R3, 0x1 ;  /* 0x0000000103039836 */ /* 0x000fe20000000000 */
[----:B------:R-:W-:Y:S01]  /*0930*/  ISETP.NE.AND P1, PT, R11, RZ, PT ;  /* 0x000000ff0b00720c */ /* 0x000fe20003f25270 */
[----:B0-----:R-:W0:Y:S01]  /*0940*/  MUFU.RCP R6, R6 ;  /* 0x0000000600067308 */ /* 0x001e220000001000 */
[----:B------:R-:W-:Y:S01]  /*0950*/  ISETP.GE.U32.AND P0, PT, R2, R9, PT ;  /* 0x000000090200720c */ /* 0x000fe20003f06070 */
[----:B-1----:R-:W-:Y:S01]  /*0960*/  IMAD.MOV.U32 R4, RZ, RZ, RZ ;  /* 0x000000ffff047224 */ /* 0x002fe200078e00ff */
[----:B------:R-:W-:Y:S01]  /*0970*/  LOP3.LUT R2, R10, R11, RZ, 0x3c, !PT ;  /* 0x0000000b0a027212 */ /* 0x000fe200078e3cff */
[----:B------:R-:W1:Y:S01]  /*0980*/  LDS R9, [UR13] ;  /* 0x0000000dff097984 */ /* 0x000e620008000800 */
[----:B------:R-:W-:Y:S02]  /*0990*/  BAR.SYNC.DEFER_BLOCKING 0x0 ;  /* 0x0000000000007b1d */ /* 0x000fe40000010000 */
[----:B------:R-:W-:Y:S01]  /*09a0*/  ISETP.GE.AND P2, PT, R2, RZ, PT ;  /* 0x000000ff0200720c */ /* 0x000fe20003f46270 */
[----:B--2---:R-:W-:-:S06]  /*09b0*/  IMAD.MOV R125, RZ, RZ, -R5 ;  /* 0x000000ffff7d7224 */ /* 0x004fcc00078e0a05 */
[----:B------:R-:W-:Y:S01]  /*09c0*/  @P0 VIADD R3, R3, 0x1 ;  /* 0x0000000103030836 */ /* 0x000fe20000000000 */
[----:B------:R-:W-:Y:S01]  /*09d0*/  PLOP3.LUT P0, PT, PT, PT, UP1, 0x80, 0x8 ;  /* 0x000000000008781c */ /* 0x000fe20003f0f018 */
[----:B------:R-:W-:Y:S02]  /*09e0*/  IMAD R125, R125, R124, RZ ;  /* 0x0000007c7d7d7224 */ /* 0x000fe400078e02ff */
[----:B------:R-:W-:Y:S02]  /*09f0*/  IMAD.MOV.U32 R2, RZ, RZ, R3 ;  /* 0x000000ffff027224 */ /* 0x000fe400078e0003 */
[----:B0-----:R-:W-:Y:S02]  /*0a00*/  VIADD R6, R6, 0xffffffe ;  /* 0x0ffffffe06067836 */ /* 0x001fe40000000000 */
[----:B------:R-:W-:Y:S01]  /*0a10*/  @!P2 IMAD.MOV R2, RZ, RZ, -R2 ;  /* 0x000000ffff02a224 */ /* 0x000fe200078e0a02 */
[----:B------:R-:W-:Y:S01]  /*0a20*/  @!P1 LOP3.LUT R2, RZ, R11, RZ, 0x33, !PT ;  /* 0x0000000bff029212 */ /* 0x000fe200078e33ff */
[----:B------:R-:W0:Y:S01]  /*0a30*/  F2I.FTZ.U32.TRUNC.NTZ R3, R6 ;  /* 0x0000000600037305 */ /* 0x000e22000021f000 */
[----:B------:R-:W-:Y:S01]  /*0a40*/  IMAD.HI.U32 R125, R5, R125, R4 ;  /* 0x0000007d057d7227 */ /* 0x000fe200078e0004 */
[----:B------:R-:W-:-:S03]  /*0a50*/  SGXT.U32 R4, R7, 0x1 ;  /* 0x000000010704781a */ /* 0x000fc60000000000 */
[----:B------:R-:W-:Y:S01]  /*0a60*/  IMAD.SHL.U32 R129, R2, 0x80, RZ ;  /* 0x0000008002817824 */ /* 0x000fe200078e00ff */
[----:B------:R-:W-:Y:S01]  /*0a70*/  ISETP.LT.AND P0, PT, R4, UR30, P0 ;  /* 0x0000001e04007c0c */ /* 0x000fe20008701270 */
[----:B------:R-:W-:Y:S02]  /*0a80*/  IMAD.MOV R4, RZ, RZ, -R2 ;  /* 0x000000ffff047224 */ /* 0x000fe400078e0a02 */
[C---:B------:R-:W-:Y:S01]  /*0a90*/  IMAD.IADD R215, R129.reuse, 0x1, R158 ;  /* 0x0000000181d77824 */ /* 0x040fe200078e029e */
[----:B------:R-:W-:Y:S01]  /*0aa0*/  LOP3.LUT R237, R129, R242, RZ, 0xfc, !PT ;  /* 0x000000f281ed7212 */ /* 0x000fe200078efcff */
[----:B------:R-:W-:Y:S01]  /*0ab0*/  IMAD R4, R11, R4, R10 ;  /* 0x000000040b047224 */ /* 0x000fe200078e020a */
[C-C-:B------:R-:W-:Y:S01]  /*0ac0*/  LOP3.LUT R229, R129.reuse, 0x2, R242.reuse, 0xfe, !PT ;  /* 0x0000000281e57812 */ /* 0x140fe200078efef2 */
[C---:B------:R-:W-:Y:S01]  /*0ad0*/  IMAD.IADD R223, R129.reuse, 0x1, R161 ;  /* 0x0000000181df7824 */ /* 0x040fe200078e02a1 */
[----:B------:R-:W-:Y:S01]  /*0ae0*/  IABS R123, R237 ;  /* 0x000000ed007b7213 */ /* 0x000fe20000000000 */
[--C-:B0-----:R-:W-:Y:S01]  /*0af0*/  IMAD.MOV R7, RZ, RZ, -R3.reuse ;  /* 0x000000ffff077224 */ /* 0x101fe200078e0a03 */
[C---:B------:R-:W-:Y:S01]  /*0b00*/  LOP3.LUT R224, R129.reuse, 0xc, R242, 0xfe, !PT ;  /* 0x0000000c81e07812 */ /* 0x040fe200078efef2 */
[----:B------:R-:W-:Y:S01]  /*0b10*/  IMAD.IADD R207, R129, 0x1, R160 ;  /* 0x0000000181cf7824 */ /* 0x000fe200078e02a0 */
[----:B------:R-:W-:Y:S01]  /*0b20*/  IABS R122, R229 ;  /* 0x000000e5007a7213 */ /* 0x000fe20000000000 */
[----:B------:R-:W-:Y:S01]  /*0b30*/  IMAD.HI.U32 R2, R125, R123, RZ ;  /* 0x0000007b7d027227 */ /* 0x000fe200078e00ff */
[----:B------:R-:W-:Y:S01]  /*0b40*/  IABS R117, R224 ;  /* 0x000000e000757213 */ /* 0x000fe20000000000 */
[----:B------:R-:W-:Y:S01]  /*0b50*/  STL [R1+0x8c], R229 ;  /* 0x00008ce501007387 */ /* 0x000fe20000100800 */
[C---:B------:R-:W-:Y:S01]  /*0b60*/  LOP3.LUT R228, R129.reuse, 0x4, R242, 0xfe, !PT ;  /* 0x0000000481e47812 */ /* 0x040fe200078efef2 */
[----:B------:R-:W-:Y:S01]  /*0b70*/  IMAD.MOV R6, RZ, RZ, -R2 ;  /* 0x000000ffff067224 */ /* 0x000fe200078e0a02 */
[--C-:B------:R-:W-:Y:S01]  /*0b80*/  LOP3.LUT R227, R129, 0x6, R242.reuse, 0xfe, !PT ;  /* 0x0000000681e37812 */ /* 0x100fe200078efef2 */
[----:B------:R-:W-:Y:S01]  /*0b90*/  IMAD R7, R7, R0, RZ ;  /* 0x0000000007077224 */ /* 0x000fe200078e02ff */
[--C-:B------:R-:W-:Y:S01]  /*0ba0*/  LOP3.LUT R220, R129, 0x14, R242.reuse, 0xfe, !PT ;  /* 0x0000001481dc7812 */ /* 0x100fe200078efef2 */
[----:B------:R-:W-:Y:S01]  /*0bb0*/  IMAD.MOV.U32 R2, RZ, RZ, RZ ;  /* 0x000000ffff027224 */ /* 0x000fe200078e00ff */
[----:B------:R-:W-:Y:S01]  /*0bc0*/  IABS R121, R228 ;  /* 0x000000e400797213 */ /* 0x000fe20000000000 */
[----:B------:R-:W-:Y:S01]  /*0bd0*/  IMAD.HI.U32 R5, R125, R122, RZ ;  /* 0x0000007a7d057227 */ /* 0x000fe200078e00ff */
[----:B------:R-:W-:Y:S01]  /*0be0*/  LOP3.LUT R226, R129, 0x8, R242, 0xfe, !PT ;  /* 0x0000000881e27812 */ /* 0x000fe200078efef2 */
[----:B------:R-:W-:Y:S01]  /*0bf0*/  STL [R1+0x88], R228 ;  /* 0x000088e401007387 */ /* 0x000fe20000100800 */
[----:B------:R-:W-:Y:S01]  /*0c00*/  IABS R120, R227 ;  /* 0x000000e300787213 */ /* 0x000fe20000000000 */
[----:B------:R-:W-:Y:S01]  /*0c10*/  IMAD.HI.U32 R2, R3, R7, R2 ;  /* 0x0000000703027227 */ /* 0x000fe200078e0002 */
[----:B------:R-:W-:Y:S01]  /*0c20*/  IABS R113, R220 ;  /* 0x000000dc00717213 */ /* 0x000fe20000000000 */
[----:B------:R-:W-:Y:S01]  /*0c30*/  STL [R1+0x84], R227 ;  /* 0x000084e301007387 */ /* 0x000fe20000100800 */
[--C-:B------:R-:W-:Y:S01]  /*0c40*/  LOP3.LUT R225, R129, 0xa, R242.reuse, 0xfe, !PT ;  /* 0x0000000a81e17812 */ /* 0x100fe200078efef2 */
[----:B------:R-:W-:Y:S01]  /*0c50*/  IMAD.HI.U32 R7, R125, R117, RZ ;  /* 0x000000757d077227 */ /* 0x000fe200078e00ff */
[----:B------:R-:W-:Y:S01]  /*0c60*/  IABS R119, R226 ;  /* 0x000000e200777213 */ /* 0x000fe20000000000 */
[----:B------:R-:W-:Y:S01]  /*0c70*/  STL [R1+0x80], R226 ;  /* 0x000080e201007387 */ /* 0x000fe20000100800 */
[----:B------:R-:W-:Y:S01]  /*0c80*/  LOP3.LUT R222, R129, 0x10, R242, 0xfe, !PT ;  /* 0x0000001081de7812 */ /* 0x000fe200078efef2 */
[----:B------:R-:W-:Y:S01]  /*0c90*/  IMAD.MOV R5, RZ, RZ, -R5 ;  /* 0x000000ffff057224 */ /* 0x000fe200078e0a05 */
[----:B------:R-:W-:Y:S01]  /*0ca0*/  IABS R118, R225 ;  /* 0x000000e100767213 */ /* 0x000fe20000000000 */
[----:B------:R-:W-:Y:S01]  /*0cb0*/  IMAD.MOV R7, RZ, RZ, -R7 ;  /* 0x000000ffff077224 */ /* 0x000fe200078e0a07 */
[----:B------:R-:W-:Y:S01]  /*0cc0*/  IABS R115, R222 ;  /* 0x000000de00737213 */ /* 0x000fe20000000000 */
[----:B------:R-:W-:Y:S01]  /*0cd0*/  IMAD.IADD R3, R8, 0x1, R4 ;  /* 0x0000000108037824 */ /* 0x000fe200078e0204 */
[----:B------:R-:W-:Y:S01]  /*0ce0*/  IABS R108, R215 ;  /* 0x000000d7006c7213 */ /* 0x000fe20000000000 */
[C---:B------:R-:W-:Y:S01]  /*0cf0*/  IMAD R122, R124.reuse, R5, R122 ;  /* 0x000000057c7a7224 */ /* 0x040fe200078e027a */
[----:B------:R-:W-:Y:S01]  /*0d00*/  IABS R116, R223 ;  /* 0x000000df00747213 */ /* 0x000fe20000000000 */
[----:B------:R-:W-:Y:S01]  /*0d10*/  IMAD.HI.U32 R4, R125, R121, RZ ;  /* 0x000000797d047227 */ /* 0x000fe200078e00ff */
[C-C-:B------:R-:W-:Y:S01]  /*0d20*/  LOP3.LUT R218, R129.reuse, 0x18, R242.reuse, 0xfe, !PT ;  /* 0x0000001881da7812 */ /* 0x140fe200078efef2 */
[----:B------:R-:W-:Y:S01]  /*0d30*/  STL [R1+0x7c], R225 ;  /* 0x00007ce101007387 */ /* 0x000fe20000100800 */
[--C-:B------:R-:W-:Y:S01]  /*0d40*/  LOP3.LUT R217, R129, 0x1a, R242.reuse, 0xfe, !PT ;  /* 0x0000001a81d97812 */ /* 0x100fe200078efef2 */
[----:B------:R-:W-:Y:S01]  /*0d50*/  IMAD.HI.U32 R5, R125, R120, RZ ;  /* 0x000000787d057227 */ /* 0x000fe200078e00ff */
[----:B-1----:R-:W-:Y:S01]  /*0d60*/  R2UR UR12, R9 ;  /* 0x00000000090c72ca */ /* 0x002fe200000e0000 */
[----:B------:R-:W-:Y:S01]  /*0d70*/  STL [R1+0x78], R224 ;  /* 0x000078e001007387 */ /* 0x000fe20000100800 */
[----:B------:R-:W-:Y:S01]  /*0d80*/  LOP3.LUT R209, R129, 0x2a, R242, 0xfe, !PT ;  /* 0x0000002a81d17812 */ /* 0x000fe200078efef2 */
[C---:B------:R-:W-:Y:S01]  /*0d90*/  IMAD R117, R124.reuse, R7, R117 ;  /* 0x000000077c757224 */ /* 0x040fe200078e0275 */
[----:B------:R-:W-:Y:S01]  /*0da0*/  IABS R111, R218 ;  /* 0x000000da006f7213 */ /* 0x000fe20000000000 */
[----:B------:R-:W-:Y:S01]  /*0db0*/  IMAD.HI.U32 R7, R125, R113, RZ ;  /* 0x000000717d077227 */ /* 0x000fe200078e00ff */
[----:B------:R-:W-:Y:S01]  /*0dc0*/  IABS R110, R217 ;  /* 0x000000d9006e7213 */ /* 0x000fe20000000000 */
[----:B------:R-:W-:Y:S01]  /*0dd0*/  STL [R1+0x74], R223 ;  /* 0x000074df01007387 */ /* 0x000fe20000100800 */
[----:B------:R-:W-:Y:S01]  /*0de0*/  IABS R102, R209 ;  /* 0x000000d100667213 */ /* 0x000fe20000000000 */
[----:B------:R-:W-:Y:S01]  /*0df0*/  IMAD.MOV R8, RZ, RZ, -R4 ;  /* 0x000000ffff087224 */ /* 0x000fe200078e0a04 */
[--C-:B------:R-:W-:Y:S01]  /*0e00*/  LOP3.LUT R221, R129, 0x12, R242.reuse, 0xfe, !PT ;  /* 0x0000001281dd7812 */ /* 0x100fe200078efef2 */
[----:B------:R-:W-:Y:S01]  /*0e10*/  IMAD.HI.U32 R4, R125, R119, RZ ;  /* 0x000000777d047227 */ /* 0x000fe200078e00ff */
[C-C-:B------:R-:W-:Y:S01]  /*0e20*/  LOP3.LUT R213, R129.reuse, 0x22, R242.reuse, 0xfe, !PT ;  /* 0x0000002281d57812 */ /* 0x140fe200078efef2 */
[----:B------:R-:W-:Y:S01]  /*0e30*/  STL [R1+0x70], R222 ;  /* 0x000070de01007387 */ /* 0x000fe20000100800 */
[C-C-:B------:R-:W-:Y:S01]  /*0e40*/  LOP3.LUT R212, R129.reuse, 0x24, R242.reuse, 0xfe, !PT ;  /* 0x0000002481d47812 */ /* 0x140fe200078efef2 */
[----:B------:R-:W-:Y:S01]  /*0e50*/  IMAD.MOV R5, RZ, RZ, -R5 ;  /* 0x000000ffff057224 */ /* 0x000fe200078e0a05 */
[C-C-:B------:R-:W-:Y:S01]  /*0e60*/  LOP3.LUT R205, R129.reuse, 0x32, R242.reuse, 0xfe, !PT ;  /* 0x0000003281cd7812 */ /* 0x140fe200078efef2 */
[----:B------:R-:W-:Y:S01]  /*0e70*/  IMAD.MOV R7, RZ, RZ, -R7 ;  /* 0x000000ffff077224 */ /* 0x000fe200078e0a07 */
[----:B------:R-:W-:Y:S01]  /*0e80*/  IABS R114, R221 ;  /* 0x000000dd00727213 */ /* 0x000fe20000000000 */
[C---:B------:R-:W-:Y:S01]  /*0e90*/  IMAD R123, R124.reuse, R6, R123 ;  /* 0x000000067c7b7224 */ /* 0x040fe200078e027b */
[----:B------:R-:W-:Y:S01]  /*0ea0*/  LOP3.LUT R216, R129, 0x1c, R242, 0xfe, !PT ;  /* 0x0000001c81d87812 */ /* 0x000fe200078efef2 */
[----:B------:R-:W-:Y:S01]  /*0eb0*/  IMAD.HI.U32 R6, R125, R118, RZ ;  /* 0x000000767d067227 */ /* 0x000fe200078e00ff */
[----:B------:R-:W-:Y:S01]  /*0ec0*/  IABS R106, R213 ;  /* 0x000000d5006a7213 */ /* 0x000fe20000000000 */
[----:B------:R-:W-:Y:S01]  /*0ed0*/  STL [R1+0x6c], R221 ;  /* 0x00006cdd01007387 */ /* 0x000fe20000100800 */
[----:B------:R-:W-:Y:S01]  /*0ee0*/  IABS R105, R212 ;  /* 0x000000d400697213 */ /* 0x000fe20000000000 */
[----:B------:R-:W-:Y:S01]  /*0ef0*/  IMAD.MOV R4, RZ, RZ, -R4 ;  /* 0x000000ffff047224 */ /* 0x000fe200078e0a04 */
[----:B------:R-:W-:Y:S01]  /*0f00*/  LOP3.LUT R210, R129, 0x28, R242, 0xfe, !PT ;  /* 0x0000002881d27812 */ /* 0x000fe200078efef2 */
[C---:B------:R-:W-:Y:S01]  /*0f10*/  IMAD R120, R124.reuse, R5, R120 ;  /* 0x000000057c787224 */ /* 0x040fe200078e0278 */
[----:B------:R-:W-:Y:S01]  /*0f20*/  IABS R98, R205 ;  /* 0x000000cd00627213 */ /* 0x000fe20000000000 */
[----:B------:R-:W-:Y:S01]  /*0f30*/  IMAD.HI.U32 R5, R125, R115, RZ ;  /* 0x000000737d057227 */ /* 0x000fe200078e00ff */
[----:B------:R-:W-:Y:S01]  /*0f40*/  IABS R109, R216 ;  /* 0x000000d8006d7213 */ /* 0x000fe20000000000 */
[----:B------:R-:W-:Y:S01]  /*0f50*/  STL [R1+0x68], R220 ;  /* 0x000068dc01007387 */ /* 0x000fe20000100800 */
[----:B------:R-:W-:Y:S01]  /*0f60*/  IABS R103, R210 ;  /* 0x000000d200677213 */ /* 0x000fe20000000000 */
[----:B------:R-:W-:Y:S01]  /*0f70*/  IMAD R113, R124, R7, R113 ;  /* 0x000000077c717224 */ /* 0x000fe200078e0271 */
[--C-:B------:R-:W-:Y:S01]  /*0f80*/  LOP3.LUT R200, R129, 0x3c, R242.reuse, 0xfe, !PT ;  /* 0x0000003c81c87812 */ /* 0x100fe200078efef2 */
[----:B------:R-:W-:Y:S01]  /*0f90*/  IMAD.HI.U32 R7, R125, R108, RZ ;  /* 0x0000006c7d077227 */ /* 0x000fe200078e00ff */
[----:B------:R-:W-:-:S02]  /*0fa0*/  LOP3.LUT R219, R129, 0x16, R242, 0xfe, !PT ;  /* 0x0000001681db7812 */ /* 0x000fc400078efef2 */
[C---:B------:R-:W-:Y:S01]  /*0fb0*/  LOP3.LUT R211, R129.reuse, 0x26, R242, 0xfe, !PT ;  /* 0x0000002681d37812 */ /* 0x040fe200078efef2 */
[----:B------:R-:W-:Y:S01]  /*0fc0*/  IMAD.MOV R9, RZ, RZ, -R6 ;  /* 0x000000ffff097224 */ /* 0x000fe200078e0a06 */
[----:B------:R-:W-:Y:S01]  /*0fd0*/  IABS R100, R207 ;  /* 0x000000cf00647213 */ /* 0x000fe20000000000 */
[C---:B------:R-:W-:Y:S01]  /*0fe0*/  IMAD R119, R124.reuse, R4, R119 ;  /* 0x000000047c777224 */ /* 0x040fe200078e0277 */
[--C-:B------:R-:W-:Y:S01]  /*0ff0*/  LOP3.LUT R208, R129, 0x2c, R242.reuse, 0xfe, !PT ;  /* 0x0000002c81d07812 */ /* 0x100fe200078efef2 */
[----:B------:R-:W-:Y:S01]  /*1000*/  IMAD.HI.U32 R4, R125, R116, RZ ;  /* 0x000000747d047227 */ /* 0x000fe200078e00ff */
[----:B------:R-:W-:Y:S01]  /*1010*/  IABS R93, R200 ;  /* 0x000000c8005d7213 */ /* 0x000fe20000000000 */
[----:B------:R-:W-:Y:S01]  /*1020*/  STL [R1+0x64], R219 ;  /* 0x000064db01007387 */ /* 0x000fe20000100800 */
[----:B------:R-:W-:Y:S01]  /*1030*/  IABS R112, R219 ;  /* 0x000000db00707213 */ /* 0x000fe20000000000 */
[----:B------:R-:W-:Y:S01]  /*1040*/  IMAD.MOV R5, RZ, RZ, -R5 ;  /* 0x000000ffff057224 */ /* 0x000fe200078e0a05 */
[C---:B------:R-:W-:Y:S01]  /*1050*/  LOP3.LUT R214, R129.reuse, 0x20, R242, 0xfe, !PT ;  /* 0x0000002081d67812 */ /* 0x040fe200078efef2 */
[----:B------:R-:W-:Y:S01]  /*1060*/  IMAD.MOV R7, RZ, RZ, -R7 ;  /* 0x000000ffff077224 */ /* 0x000fe200078e0a07 */
[----:B------:R-:W-:Y:S01]  /*1070*/  IABS R104, R211 ;  /* 0x000000d300687213 */ /* 0x000fe20000000000 */
[C---:B------:R-:W-:Y:S01]  /*1080*/  IMAD R118, R124.reuse, R9, R118 ;  /* 0x000000097c767224 */ /* 0x040fe200078e0276 */
[C---:B------:R-:W-:Y:S01]  /*1090*/  LOP3.LUT R206, R129.reuse, 0x30, R242, 0xfe, !PT ;  /* 0x0000003081ce7812 */ /* 0x040fe200078efef2 */
[----:B------:R-:W-:Y:S01]  /*10a0*/  IMAD.MOV R9, RZ, RZ, -R4 ;  /* 0x000000ffff097224 */ /* 0x000fe200078e0a04 */
[----:B------:R-:W-:Y:S01]  /*10b0*/  IABS R101, R208 ;  /* 0x000000d000657213 */ /* 0x000fe20000000000 */
[C---:B------:R-:W-:Y:S01]  /*10c0*/  IMAD R115, R124.reuse, R5, R115 ;  /* 0x000000057c737224 */ /* 0x040fe200078e0273 */
[----:B------:R-:W-:Y:S01]  /*10d0*/  LOP3.LUT R202, R129, 0x38, R242, 0xfe, !PT ;  /* 0x0000003881ca7812 */ /* 0x000fe200078efef2 */
[----:B------:R-:W-:Y:S01]  /*10e0*/  IMAD.HI.U32 R4, R125, R111, RZ ;  /* 0x0000006f7d047227 */ /* 0x000fe200078e00ff */
[----:B------:R-:W-:Y:S01]  /*10f0*/  LOP3.LUT R195, R237, 0x46, RZ, 0xfc, !PT ;  /* 0x00000046edc37812 */ /* 0x000fe200078efcff */
[----:B------:R-:W-:Y:S01]  /*1100*/  STL [R1+0x60], R218 ;  /* 0x000060da01007387 */ /* 0x000fe20000100800 */
[----:B------:R-:W-:Y:S01]  /*1110*/  IABS R107, R214 ;  /* 0x000000d6006b7213 */ /* 0x000fe20000000000 */
[----:B------:R-:W-:Y:S01]  /*1120*/  IMAD.HI.U32 R5, R125, R110, RZ ;  /* 0x0000006e7d057227 */ /* 0x000fe200078e00ff */
[----:B------:R-:W-:Y:S01]  /*1130*/  IABS R99, R206 ;  /* 0x000000ce00637213 */ /* 0x000fe20000000000 */
[----:B------:R-:W-:Y:S01]  /*1140*/  STL [R1+0x5c], R217 ;  /* 0x00005cd901007387 */ /* 0x000fe20000100800 */
[----:B------:R-:W-:Y:S01]  /*1150*/  IABS R95, R202 ;  /* 0x000000ca005f7213 */ /* 0x000fe20000000000 */
[C---:B------:R-:W-:Y:S01]  /*1160*/  IMAD R108, R124.reuse, R7, R108 ;  /* 0x000000077c6c7224 */ /* 0x040fe200078e026c */
[--C-:B------:R-:W-:Y:S01]  /*1170*/  LOP3.LUT R203, R129, 0x36, R242.reuse, 0xfe, !PT ;  /* 0x0000003681cb7812 */ /* 0x100fe200078efef2 */
[----:B------:R-:W-:Y:S01]  /*1180*/  IMAD.HI.U32 R7, R125, R102, RZ ;  /* 0x000000667d077227 */ /* 0x000fe200078e00ff */
[----:B------:R-:W-:Y:S01]  /*1190*/  IABS R89, R195 ;  /* 0x000000c300597213 */ /* 0x000fe20000000000 */
[----:B------:R-:W-:Y:S01]  /*11a0*/  STL [R1+0x58], R216 ;  /* 0x000058d801007387 */ /* 0x000fe20000100800 */
[C---:B------:R-:W-:Y:S01]  /*11b0*/  LOP3.LUT R204, R129.reuse, 0x34, R242, 0xfe, !PT ;  /* 0x0000003481cc7812 */ /* 0x040fe200078efef2 */
[----:B------:R-:W-:Y:S01]  /*11c0*/  IMAD.MOV R4, RZ, RZ, -R4 ;  /* 0x000000ffff047224 */ /* 0x000fe200078e0a04 */
[----:B------:R-:W-:Y:S01]  /*11d0*/  LOP3.LUT R201, R129, 0x3a, R242, 0xfe, !PT ;  /* 0x0000003a81c97812 */ /* 0x000fe200078efef2 */
[----:B------:R-:W-:Y:S01]  /*11e0*/  IMAD.MOV R5, RZ, RZ, -R5 ;  /* 0x000000ffff057224 */ /* 0x000fe200078e0a05 */
[----:B------:R-:W-:Y:S01]  /*11f0*/  IABS R96, R203 ;  /* 0x000000cb00607213 */ /* 0x000fe20000000000 */
[----:B------:R-:W-:Y:S01]  /*1200*/  IMAD.MOV R7, RZ, RZ, -R7 ;  /* 0x000000ffff077224 */ /* 0x000fe200078e0a07 */
[----:B------:R-:W-:Y:S01]  /*1210*/  LOP3.LUT R197, R237, 0x42, RZ, 0xfc, !PT ;  /* 0x00000042edc57812 */ /* 0x000fe200078efcff */
[----:B------:R-:W-:Y:S01]  /*1220*/  IMAD.HI.U32 R6, R125, R114, RZ ;  /* 0x000000727d067227 */ /* 0x000fe200078e00ff */
[C---:B------:R-:W-:Y:S01]  /*1230*/  LOP3.LUT R198, R237.reuse, 0x40, RZ, 0xfc, !PT ;  /* 0x00000040edc67812 */ /* 0x040fe200078efcff */
[----:B------:R-:W-:Y:S01]  /*1240*/  STL [R1+0x54], R215 ;  /* 0x000054d701007387 */ /* 0x000fe20000100800 */
[----:B------:R-:W-:Y:S01]  /*1250*/  LOP3.LUT R190, R237, 0x52, RZ, 0xfc, !PT ;  /* 0x00000052edbe7812 */ /* 0x000fe200078efcff */
[C---:B------:R-:W-:Y:S01]  /*1260*/  IMAD R111, R124.reuse, R4, R111 ;  /* 0x000000047c6f7224 */ /* 0x040fe200078e026f */
[----:B------:R-:W-:Y:S01]  /*1270*/  IABS R97, R204 ;  /* 0x000000cc00617213 */ /* 0x000fe20000000000 */
[C---:B------:R-:W-:Y:S01]  /*1280*/  IMAD R110, R124.reuse, R5, R110 ;  /* 0x000000057c6e7224 */ /* 0x040fe200078e026e */
[----:B------:R-:W-:Y:S01]  /*1290*/  IABS R94, R201 ;  /* 0x000000c9005e7213 */ /* 0x000fe20000000000 */
[----:B------:R-:W-:Y:S01]  /*12a0*/  IMAD.HI.U32 R4, R125, R106, RZ ;  /* 0x0000006a7d047227 */ /* 0x000fe200078e00ff */
[----:B------:R-:W-:Y:S01]  /*12b0*/  IABS R91, R197 ;  /* 0x000000c5005b7213 */ /* 0x000fe20000000000 */
[----:B------:R-:W-:Y:S01]  /*12c0*/  STL [R1+0x50], R214 ;  /* 0x000050d601007387 */ /* 0x000fe20000100800 */
[----:B------:R-:W-:Y:S01]  /*12d0*/  LOP3.LUT R196, R237, 0x44, RZ, 0xfc, !PT ;  /* 0x00000044edc47812 */ /* 0x000fe200078efcff */
[----:B------:R-:W-:Y:S01]  /*12e0*/  IMAD.HI.U32 R5, R125, R105, RZ ;  /* 0x000000697d057227 */ /* 0x000fe200078e00ff */
[----:B------:R-:W-:Y:S01]  /*12f0*/  IABS R92, R198 ;  /* 0x000000c6005c7213 */ /* 0x000fe20000000000 */
[----:B------:R-:W-:Y:S01]  /*1300*/  STL [R1+0x4c], R213 ;  /* 0x00004cd501007387 */ /* 0x000fe20000100800 */
[----:B------:R-:W-:Y:S01]  /*1310*/  LOP3.LUT R193, R237, 0x4a, RZ, 0xfc, !PT ;  /* 0x0000004aedc17812 */ /* 0x000fe200078efcff */
[C---:B------:R-:W-:Y:S01]  /*1320*/  IMAD R102, R124.reuse, R7, R102 ;  /* 0x000000077c667224 */ /* 0x040fe200078e0266 */
[----:B------:R-:W-:Y:S01]  /*1330*/  IABS R84, R190 ;  /* 0x000000be00547213 */ /* 0x000fe20000000000 */
[----:B------:R-:W-:Y:S01]  /*1340*/  IMAD.HI.U32 R7, R125, R98, RZ ;  /* 0x000000627d077227 */ /* 0x000fe200078e00ff */
[----:B------:R-:W-:Y:S01]  /*1350*/  IABS R90, R196 ;  /* 0x000000c4005a7213 */ /* 0x000fe20000000000 */
[----:B------:R-:W-:Y:S01]  /*1360*/  STL [R1+0x48], R212 ;  /* 0x000048d401007387 */ /* 0x000fe20000100800 */
[C---:B------:R-:W-:Y:S01]  /*1370*/  LOP3.LUT R192, R237.reuse, 0x4c, RZ, 0xfc, !PT ;  /* 0x0000004cedc07812 */ /* 0x040fe200078efcff */
[----:B------:R-:W-:Y:S01]  /*1380*/  IMAD.MOV R11, RZ, RZ, -R6 ;  /* 0x000000ffff0b7224 */ /* 0x000fe200078e0a06 */
[----:B------:R-:W-:Y:S01]  /*1390*/  LOP3.LUT R191, R237, 0x50, RZ, 0xfc, !PT ;  /* 0x00000050edbf7812 */ /* 0x000fe200078efcff */
[C---:B------:R-:W-:Y:S01]  /*13a0*/  IMAD R116, R124.reuse, R9, R116 ;  /* 0x000000097c747224 */ /* 0x040fe200078e0274 */
[----:B------:R-:W-:Y:S01]  /*13b0*/  IABS R87, R193 ;  /* 0x000000c100577213 */ /* 0x000fe20000000000 */
[----:B------:R-:W-:Y:S01]  /*13c0*/  IMAD.HI.U32 R6, R125, R109, RZ ;  /* 0x0000006d7d067227 */ /* 0x000fe200078e00ff */
[C---:B------:R-:W-:Y:S01]  /*13d0*/  LOP3.LUT R185, R237.reuse, 0x5c, RZ, 0xfc, !PT ;  /* 0x0000005cedb97812 */ /* 0x040fe200078efcff */
[----:B------:R-:W-:Y:S01]  /*13e0*/  STL [R1+0x44], R211 ;  /* 0x000044d301007387 */ /* 0x000fe20000100800 */
[----:B------:R-:W-:Y:S01]  /*13f0*/  IABS R86, R192 ;  /* 0x000000c000567213 */ /* 0x000fe20000000000 */
[----:B------:R-:W-:Y:S01]  /*1400*/  IMAD.MOV R9, RZ, RZ, -R4 ;  /* 0x000000ffff097224 */ /* 0x000fe200078e0a04 */
[----:B------:R-:W-:Y:S01]  /*1410*/  IABS R85, R191 ;  /* 0x000000bf00557213 */ /* 0x000fe20000000000 */
[----:B------:R-:W-:Y:S01]  /*1420*/  IMAD.MOV R5, RZ, RZ, -R5 ;  /* 0x000000ffff057224 */ /* 0x000fe200078e0a05 */
[----:B------:R-:W-:Y:S01]  /*1430*/  LOP3.LUT R188, R237, 0x56, RZ, 0xfc, !PT ;  /* 0x00000056edbc7812 */ /* 0x000fe200078efcff */
[----:B------:R-:W-:Y:S01]  /*1440*/  IMAD.HI.U32 R4, R125, R103, RZ ;  /* 0x000000677d047227 */ /* 0x000fe200078e00ff */
[----:B------:R-:W-:Y:S01]  /*1450*/  IABS R77, R185 ;  /* 0x000000b9004d7213 */ /* 0x000fe20000000000 */
[----:B------:R-:W-:Y:S01]  /*1460*/  STL [R1+0x40], R210 ;  /* 0x000040d201007387 */ /* 0x000fe20000100800 */
[C---:B------:R-:W-:Y:S01]  /*1470*/  LOP3.LUT R194, R237.reuse, 0x48, RZ, 0xfc, !PT ;  /* 0x00000048edc27812 */ /* 0x040fe200078efcff */
[----:B------:R-:W-:Y:S01]  /*1480*/  IMAD.MOV R7, RZ, RZ, -R7 ;  /* 0x000000ffff077224 */ /* 0x000fe200078e0a07 */
[C---:B------:R-:W-:Y:S01]  /*1490*/  LOP3.LUT R187, R237.reuse, 0x58, RZ, 0xfc, !PT ;  /* 0x00000058edbb7812 */ /* 0x040fe200078efcff */
[----:B------:R-:W-:Y:S01]  /*14a0*/  IMAD.MOV R6, RZ, RZ, -R6 ;  /* 0x000000ffff067224 */ /* 0x000fe200078e0a06 */
[----:B------:R-:W-:Y:S01]  /*14b0*/  LOP3.LUT R186, R237, 0x5a, RZ, 0xfc, !PT ;  /* 0x0000005aedba7812 */ /* 0x000fe200078efcff */
[C---:B------:R-:W-:Y:S01]  /*14c0*/  IMAD R105, R124.reuse, R5, R105 ;  /* 0x000000057c697224 */ /* 0x040fe200078e0269 */
[----:B------:R-:W-:Y:S01]  /*14d0*/  IABS R82, R188 ;  /* 0x000000bc00527213 */ /* 0x000fe20000000000 */
[----:B------:R-:W-:Y:S01]  /*14e0*/  IMAD.MOV R4, RZ, RZ, -R4 ;  /* 0x000000ffff047224 */ /* 0x000fe200078e0a04 */
[----:B------:R-:W-:Y:S01]  /*14f0*/  IABS R88, R194 ;  /* 0x000000c200587213 */ /* 0x000fe20000000000 */
[----:B------:R-:W-:Y:S01]  /*1500*/  IMAD.HI.U32 R5, R125, R100, RZ ;  /* 0x000000647d057227 */ /* 0x000fe200078e00ff */
[----:B------:R-:W-:Y:S01]  /*1510*/  LOP3.LUT R189, R237, 0x54, RZ, 0xfc, !PT ;  /* 0x00000054edbd7812 */ /* 0x000fe200078efcff */
[----:B------:R-:W-:Y:S01]  /*1520*/  STL [R1+0x3c], R209 ;  /* 0x00003cd101007387 */ /* 0x000fe20000100800 */
[----:B------:R-:W-:Y:S01]  /*1530*/  IABS R79, R187 ;  /* 0x000000bb004f7213 */ /* 0x000fe20000000000 */
[C---:B------:R-:W-:Y:S01]  /*1540*/  IMAD R98, R124.reuse, R7, R98 ;  /* 0x000000077c627224 */ /* 0x040fe200078e0262 */
[----:B------:R-:W-:Y:S01]  /*1550*/  IABS R78, R186 ;  /* 0x000000ba004e7213 */ /* 0x000fe20000000000 */
[C---:B------:R-:W-:Y:S01]  /*1560*/  IMAD R121, R124.reuse, R8, R121 ;  /* 0x000000087c797224 */ /* 0x040fe200078e0279 */
[----:B------:R-:W-:Y:S01]  /*1570*/  IABS R83, R189 ;  /* 0x000000bd00537213 */ /* 0x000fe20000000000 */
[----:B------:R-:W-:Y:S01]  /*1580*/  IMAD.HI.U32 R7, R125, R93, RZ ;  /* 0x0000005d7d077227 */ /* 0x000fe200078e00ff */
[C---:B------:R-:W-:Y:S01]  /*1590*/  LOP3.LUT R182, R237.reuse, 0x64, RZ, 0xfc, !PT ;  /* 0x00000064edb67812 */ /* 0x040fe200078efcff */
[----:B------:R-:W-:Y:S01]  /*15a0*/  STL [R1+0x38], R208 ;  /* 0x000038d001007387 */ /* 0x000fe20000100800 */
[----:B------:R-:W-:Y:S01]  /*15b0*/  LOP3.LUT R184, R237, 0x60, RZ, 0xfc, !PT ;  /* 0x00000060edb87812 */ /* 0x000fe200078efcff */
[----:B------:R-:W-:Y:S01]  /*15c0*/  IMAD.HI.U32 R8, R125, R112, RZ ;  /* 0x000000707d087227 */ /* 0x000fe200078e00ff */
[----:B------:R-:W-:Y:S01]  /*15d0*/  IABS R72, R182 ;  /* 0x000000b600487213 */ /* 0x000fe20000000000 */
[----:B------:R-:W-:Y:S01]  /*15e0*/  STL [R1+0x34], R207 ;  /* 0x000034cf01007387 */ /* 0x000fe20000100800 */
[----:B------:R-:W-:Y:S01]  /*15f0*/  IABS R76, R184 ;  /* 0x000000b8004c7213 */ /* 0x000fe20000000000 */
[C---:B------:R-:W-:Y:S01]  /*1600*/  IMAD R109, R124.reuse, R6, R109 ;  /* 0x000000067c6d7224 */ /* 0x040fe200078e026d */
[----:B------:R-:W-:Y:S01]  /*1610*/  LOP3.LUT R180, R237, 0x68, RZ, 0xfc, !PT ;  /* 0x00000068edb47812 */ /* 0x000fe200078efcff */
[----:B------:R-:W-:Y:S01]  /*1620*/  IMAD.HI.U32 R6, R125, R104, RZ ;  /* 0x000000687d067227 */ /* 0x000fe200078e00ff */
[C---:B------:R-:W-:Y:S01]  /*1630*/  LOP3.LUT R178, R237.reuse, 0x6c, RZ, 0xfc, !PT ;  /* 0x0000006cedb27812 */ /* 0x040fe200078efcff */
[----:B------:R-:W-:Y:S01]  /*1640*/  STL [R1+0x30], R206 ;  /* 0x000030ce01007387 */ /* 0x000fe20000100800 */
[----:B------:R-:W-:Y:S01]  /*1650*/  IABS R70, R180 ;  /* 0x000000b400467213 */ /* 0x000fe20000000000 */
[C---:B------:R-:W-:Y:S01]  /*1660*/  IMAD R103, R124.reuse, R4, R103 ;  /* 0x000000047c677224 */ /* 0x040fe200078e0267 */
[----:B------:R-:W-:Y:S01]  /*1670*/  IABS R68, R178 ;  /* 0x000000b200447213 */ /* 0x000fe20000000000 */
[----:B------:R-:W-:Y:S01]  /*1680*/  IMAD.MOV R5, RZ, RZ, -R5 ;  /* 0x000000ffff057224 */ /* 0x000fe200078e0a05 */
[----:B------:R-:W-:Y:S01]  /*1690*/  LOP3.LUT R176, R237, 0x72, RZ, 0xfc, !PT ;  /* 0x00000072edb07812 */ /* 0x000fe200078efcff */
        /* <DEDUP_REMOVED lines=8> */
[----:B------:R-:W-:Y:S01]  /*1720*/  IMAD R114, R124, R11, R114 ;  /* 0x0000000b7c727224 */ /* 0x000fe200078e0272 */
[----:B------:R-:W-:Y:S01]  /*1730*/  STL [R1+0x28], R204 ;  /* 0x000028cc01007387 */ /* 0x000fe20000100800 */
[----:B------:R-:W-:Y:S01]  /*1740*/  IMAD.HI.U32 R8, R125, R107, RZ ;  /* 0x0000006b7d087227 */ /* 0x000fe200078e00ff */
[----:B------:R-:W-:-:S02]  /*1750*/  IABS R69, R179 ;  /* 0x000000b300457213 */ /* 0x000fc40000000000 */
[----:B------:R-:W-:Y:S01]  /*1760*/  STL [R1+0x24], R203 ;  /* 0x000024cb01007387 */ /* 0x000fe20000100800 */
[----:B------:R-:W-:Y:S01]  /*1770*/  IMAD.MOV R11, RZ, RZ, -R6 ;  /* 0x000000ffff0b7224 */ /* 0x000fe200078e0a06 */
[----:B------:R-:W-:Y:S01]  /*1780*/  LOP3.LUT R181, R237, 0x66, RZ, 0xfc, !PT ;  /* 0x00000066edb57812 */ /* 0x000fe200078efcff */
[----:B------:R-:W-:Y:S01]  /*1790*/  IMAD R100, R124, R5, R100 ;  /* 0x000000057c647224 */ /* 0x000fe200078e0264 */
[----:B------:R-:W-:Y:S01]  /*17a0*/  STL [R1+0x20], R202 ;  /* 0x000020ca01007387 */ /* 0x000fe20000100800 */
[----:B------:R-:W-:Y:S01]  /*17b0*/  IMAD.HI.U32 R6, R125, R99, RZ ;  /* 0x000000637d067227 */ /* 0x000fe200078e00ff */
[----:B------:R-:W-:Y:S02]  /*17c0*/  LOP3.LUT R177, R237, 0x70, RZ, 0xfc, !PT ;  /* 0x00000070edb17812 */ /* 0x000fe400078efcff */
[----:B------:R-:W-:Y:S01]  /*17d0*/  STL [R1+0x1c], R201 ;  /* 0x00001cc901007387 */ /* 0x000fe20000100800 */
[----:B------:R-:W-:Y:S01]  /*17e0*/  IMAD.MOV R4, RZ, RZ, -R4 ;  /* 0x000000ffff047224 */ /* 0x000fe200078e0a04 */
[----:B------:R-:W-:Y:S01]  /*17f0*/  IABS R71, R181 ;  /* 0x000000b500477213 */ /* 0x000fe20000000000 */
[----:B------:R-:W-:Y:S01]  /*1800*/  IMAD.HI.U32 R5, R125, R95, RZ ;  /* 0x0000005f7d057227 */ /* 0x000fe200078e00ff */
[----:B------:R-:W-:Y:S01]  /*1810*/  STL [R1+0x18], R200 ;  /* 0x000018c801007387 */ /* 0x000fe20000100800 */
[----:B------:R-:W-:-:S02]  /*1820*/  IABS R67, R177 ;  /* 0x000000b100437213 */ /* 0x000fc40000000000 */
[----:B------:R-:W-:Y:S02]  /*1830*/  IMAD R93, R124, R7, R93 ;  /* 0x000000077c5d7224 */ /* 0x000fe400078e025d */
[----:B------:R-:W-:-:S04]  /*1840*/  IMAD.HI.U32 R7, R125, R89, RZ ;  /* 0x000000597d077227 */ /* 0x000fc800078e00ff */
[----:B------:R-:W-:Y:S02]  /*1850*/  IMAD.MOV R8, RZ, RZ, -R8 ;  /* 0x000000ffff087224 */ /* 0x000fe400078e0a08 */
[----:B------:R-:W-:Y:S02]  /*1860*/  IMAD.MOV R6, RZ, RZ, -R6 ;  /* 0x000000ffff067224 */ /* 0x000fe400078e0a06 */
[----:B------:R-:W-:Y:S02]  /*1870*/  IMAD R101, R124, R4, R101 ;  /* 0x000000047c657224 */ /* 0x000fe400078e0265 */
[----:B------:R-:W-:Y:S02]  /*1880*/  IMAD.MOV R5, RZ, RZ, -R5 ;  /* 0x000000ffff057224 */ /* 0x000fe400078e0a05 */
[----:B------:R-:W-:-:S04]  /*1890*/  IMAD.HI.U32 R4, R125, R96, RZ ;  /* 0x000000607d047227 */ /* 0x000fc800078e00ff */
[----:B------:R-:W-:Y:S02]  /*18a0*/  IMAD.MOV R7, RZ, RZ, -R7 ;  /* 0x000000ffff077224 */ /* 0x000fe400078e0a07 */
[C---:B------:R-:W-:Y:S02]  /*18b0*/  IMAD R107, R124.reuse, R8, R107 ;  /* 0x000000087c6b7224 */ /* 0x040fe400078e026b */
[----:B------:R-:W-:Y:S02]  /*18c0*/  IMAD.IADD R199, R129, 0x1, R159 ;  /* 0x0000000181c77824 */ /* 0x000fe400078e029f */
[C---:B------:R-:W-:Y:S02]  /*18d0*/  IMAD R106, R124.reuse, R9, R106 ;  /* 0x000000097c6a7224 */ /* 0x040fe400078e026a */
[----:B------:R-:W-:Y:S01]  /*18e0*/  IMAD.HI.U32 R8, R125, R97, RZ ;  /* 0x000000617d087227 */ /* 0x000fe200078e00ff */
[----:B------:R-:W-:Y:S01]  /*18f0*/  IABS R65, R199 ;  /* 0x000000c700417213 */ /* 0x000fe20000000000 */
[----:B------:R-:W-:Y:S02]  /*1900*/  STL [R1+0x14], R199 ;  /* 0x000014c701007387 */ /* 0x000fe40000100800 */
[----:B------:R-:W-:-:S02]  /*1910*/  IMAD R99, R124, R6, R99 ;  /* 0x000000067c637224 */ /* 0x000fc400078e0263 */
[----:B------:R-:W-:Y:S01]  /*1920*/  IMAD R95, R124, R5, R95 ;  /* 0x000000057c5f7224 */ /* 0x000fe200078e025f */
[----:B------:R-:W-:Y:S01]  /*1930*/  STL [R1+0x10], R198 ;  /* 0x000010c601007387 */ /* 0x000fe20000100800 */
[----:B------:R-:W-:-:S03]  /*1940*/  IMAD.HI.U32 R6, R125, R94, RZ ;  /* 0x0000005e7d067227 */ /* 0x000fc600078e00ff */
[----:B------:R-:W-:Y:S01]  /*1950*/  STL [R1+0xec], R197 ;  /* 0x0000ecc501007387 */ /* 0x000fe20000100800 */
[----:B------:R-:W-:Y:S02]  /*1960*/  IMAD.MOV R9, RZ, RZ, -R4 ;  /* 0x000000ffff097224 */ /* 0x000fe400078e0a04 */
[C---:B------:R-:W-:Y:S01]  /*1970*/  IMAD.HI.U32 R5, R125.reuse, R91, RZ ;  /* 0x0000005b7d057227 */ /* 0x040fe200078e00ff */
[----:B------:R-:W-:Y:S03]  /*1980*/  STL [R1+0xe8], R196 ;  /* 0x0000e8c401007387 */ /* 0x000fe60000100800 */
[C---:B------:R-:W-:Y:S01]  /*1990*/  IMAD.HI.U32 R4, R125.reuse, R92, RZ ;  /* 0x0000005c7d047227 */ /* 0x040fe200078e00ff */
[----:B------:R-:W-:Y:S03]  /*19a0*/  STL [R1+0xfc], R195 ;  /* 0x0000fcc301007387 */ /* 0x000fe60000100800 */
[----:B------:R-:W-:Y:S01]  /*19b0*/  IMAD R89, R124, R7, R89 ;  /* 0x000000077c597224 */ /* 0x000fe200078e0259 */
[----:B------:R-:W-:Y:S01]  /*19c0*/  STL [R1+0xf8], R194 ;  /* 0x0000f8c201007387 */ /* 0x000fe20000100800 */
[----:B------:R-:W-:-:S03]  /*19d0*/  IMAD.HI.U32 R7, R125, R84, RZ ;  /* 0x000000547d077227 */ /* 0x000fc600078e00ff */
[----:B------:R-:W-:Y:S01]  /*19e0*/  STL [R1+0xf4], R193 ;  /* 0x0000f4c101007387 */ /* 0x000fe20000100800 */
[C---:B------:R-:W-:Y:S02]  /*19f0*/  IMAD R104, R124.reuse, R11, R104 ;  /* 0x0000000b7c687224 */ /* 0x040fe400078e0268 */
[----:B------:R-:W-:Y:S01]  /*1a00*/  IMAD.MOV R8, RZ, RZ, -R8 ;  /* 0x000000ffff087224 */ /* 0x000fe200078e0a08 */
[----:B------:R-:W-:Y:S01]  /*1a10*/  STL [R1+0xf0], R192 ;  /* 0x0000f0c001007387 */ /* 0x000fe20000100800 */
[----:B------:R-:W-:Y:S02]  /*1a20*/  IMAD.MOV R11, RZ, RZ, -R6 ;  /* 0x000000ffff0b7224 */ /* 0x000fe400078e0a06 */
[----:B------:R-:W-:Y:S01]  /*1a30*/  IMAD R96, R124, R9, R96 ;  /* 0x000000097c607224 */ /* 0x000fe200078e0260 */
[----:B------:R-:W-:Y:S01]  /*1a40*/  STL [R1+0xe4], R191 ;  /* 0x0000e4bf01007387 */ /* 0x000fe20000100800 */
[----:B------:R-:W-:Y:S02]  /*1a50*/  IMAD.MOV R5, RZ, RZ, -R5 ;  /* 0x000000ffff057224 */ /* 0x000fe400078e0a05 */
[C---:B------:R-:W-:Y:S01]  /*1a60*/  IMAD.HI.U32 R6, R125.reuse, R90, RZ ;  /* 0x0000005a7d067227 */ /* 0x040fe200078e00ff */
[----:B------:R-:W-:Y:S03]  /*1a70*/  STL [R1+0xe0], R190 ;  /* 0x0000e0be01007387 */ /* 0x000fe60000100800 */
[----:B------:R-:W-:Y:S01]  /*1a80*/  IMAD.MOV R9, RZ, RZ, -R4 ;  /* 0x000000ffff097224 */ /* 0x000fe200078e0a04 */
[----:B------:R-:W-:Y:S01]  /*1a90*/  STL [R1+0xdc], R189 ;  /* 0x0000dcbd01007387 */ /* 0x000fe20000100800 */
[----:B------:R-:W-:-:S03]  /*1aa0*/  IMAD.HI.U32 R4, R125, R87, RZ ;  /* 0x000000577d047227 */ /* 0x000fc600078e00ff */
[----:B------:R-:W-:Y:S01]  /*1ab0*/  STL [R1+0xd8], R188 ;  /* 0x0000d8bc01007387 */ /* 0x000fe20000100800 */
[----:B------:R-:W-:Y:S02]  /*1ac0*/  IMAD.MOV R7, RZ, RZ, -R7 ;  /* 0x000000ffff077224 */ /* 0x000fe400078e0a07 */
[----:B------:R-:W-:Y:S01]  /*1ad0*/  IMAD R97, R124, R8, R97 ;  /* 0x000000087c617224 */ /* 0x000fe200078e0261 */
[----:B------:R-:W-:Y:S01]  /*1ae0*/  STL [R1+0xd4], R187 ;  /* 0x0000d4bb01007387 */ /* 0x000fe20000100800 */
[----:B------:R-:W-:-:S03]  /*1af0*/  IMAD.HI.U32 R8, R125, R65, RZ ;  /* 0x000000417d087227 */ /* 0x000fc600078e00ff */
[----:B------:R-:W-:Y:S01]  /*1b00*/  STL [R1+0xd0], R186 ;  /* 0x0000d0ba01007387 */ /* 0x000fe20000100800 */
[C---:B------:R-:W-:Y:S02]  /*1b10*/  IMAD R94, R124.reuse, R11, R94 ;  /* 0x0000000b7c5e7224 */ /* 0x040fe400078e025e */
[C---:B------:R-:W-:Y:S01]  /*1b20*/  IMAD R91, R124.reuse, R5, R91 ;  /* 0x000000057c5b7224 */ /* 0x040fe200078e025b */
[----:B------:R-:W-:Y:S01]  /*1b30*/  STL [R1+0xcc], R185 ;  /* 0x0000ccb901007387 */ /* 0x000fe20000100800 */
[----:B------:R-:W-:Y:S02]  /*1b40*/  IMAD.MOV R11, RZ, RZ, -R6 ;  /* 0x000000ffff0b7224 */ /* 0x000fe400078e0a06 */
[C---:B------:R-:W-:Y:S01]  /*1b50*/  IMAD.HI.U32 R5, R125.reuse, R86, RZ ;  /* 0x000000567d057227 */ /* 0x040fe200078e00ff */
[----:B------:R-:W-:Y:S03]  /*1b60*/  STL [R1+0xc8], R184 ;  /* 0x0000c8b801007387 */ /* 0x000fe60000100800 */
[----:B------:R-:W-:Y:S01]  /*1b70*/  IMAD.HI.U32 R6, R125, R85, RZ ;  /* 0x000000557d067227 */ /* 0x000fe200078e00ff */
[----:B------:R-:W-:Y:S03]  /*1b80*/  STL [R1+0xc4], R183 ;  /* 0x0000c4b701007387 */ /* 0x000fe60000100800 */
[----:B------:R-:W-:Y:S01]  /*1b90*/  IMAD.MOV R4, RZ, RZ, -R4 ;  /* 0x000000ffff047224 */ /* 0x000fe200078e0a04 */
[----:B------:R-:W-:Y:S01]  /*1ba0*/  STL [R1+0xc0], R182 ;  /* 0x0000c0b601007387 */ /* 0x000fe20000100800 */
[----:B------:R-:W-:-:S02]  /*1bb0*/  IMAD R84, R124, R7, R84 ;  /* 0x000000077c547224 */ /* 0x000fc400078e0254 */
[----:B------:R-:W-:Y:S01]  /*1bc0*/  IMAD.HI.U32 R7, R125, R77, RZ ;  /* 0x0000004d7d077227 */ /* 0x000fe200078e00ff */
[----:B------:R-:W-:Y:S03]  /*1bd0*/  STL [R1+0xbc], R181 ;  /* 0x0000bcb501007387 */ /* 0x000fe60000100800 */
[----:B------:R-:W-:Y:S01]  /*1be0*/  IMAD.MOV R8, RZ, RZ, -R8 ;  /* 0x000000ffff087224 */ /* 0x000fe200078e0a08 */
[----:B------:R-:W-:Y:S01]  /*1bf0*/  STL [R1+0xb8], R180 ;  /* 0x0000b8b401007387 */ /* 0x000fe20000100800 */
[----:B------:R-:W-:Y:S02]  /*1c00*/  IMAD.MOV R5, RZ, RZ, -R5 ;  /* 0x000000ffff057224 */ /* 0x000fe400078e0a05 */
[----:B------:R-:W-:Y:S01]  /*1c10*/  IMAD.MOV R6, RZ, RZ, -R6 ;  /* 0x000000ffff067224 */ /* 0x000fe200078e0a06 */
[----:B------:R-:W-:Y:S01]  /*1c20*/  STL [R1+0xb4], R179 ;  /* 0x0000b4b301007387 */ /* 0x000fe20000100800 */
[----:B------:R-:W-:-:S02]  /*1c30*/  IMAD R87, R124, R4, R87 ;  /* 0x000000047c577224 */ /* 0x000fc400078e0257 */
[----:B------:R-:W-:-:S04]  /*1c40*/  IMAD.HI.U32 R4, R125, R82, RZ ;  /* 0x000000527d047227 */ /* 0x000fc800078e00ff */
[----:B------:R-:W-:Y:S02]  /*1c50*/  IMAD.MOV R7, RZ, RZ, -R7 ;  /* 0x000000ffff077224 */ /* 0x000fe400078e0a07 */
[----:B------:R-:W-:Y:S02]  /*1c60*/  IMAD R65, R124, R8, R65 ;  /* 0x000000087c417224 */ /* 0x000fe400078e0241 */
[----:B------:R-:W-:-:S04]  /*1c70*/  IMAD.HI.U32 R8, R125, R88, RZ ;  /* 0x000000587d087227 */ /* 0x000fc800078e00ff */
[C---:B------:R-:W-:Y:S02]  /*1c80*/  IMAD R86, R124.reuse, R5, R86 ;  /* 0x000000057c567224 */ /* 0x040fe400078e0256 */
[C---:B------:R-:W-:Y:S02]  /*1c90*/  IMAD R92, R124.reuse, R9, R92 ;  /* 0x000000097c5c7224 */ /* 0x040fe400078e025c */
[----:B------:R-:W-:Y:S02]  /*1ca0*/  IMAD R85, R124, R6, R85 ;  /* 0x000000067c557224 */ /* 0x000fe400078e0255 */
[----:B------:R-:W-:-:S04]  /*1cb0*/  IMAD.HI.U32 R5, R125, R79, RZ ;  /* 0x0000004f7d057227 */ /* 0x000fc800078e00ff */
[----:B------:R-:W-:-:S04]  /*1cc0*/  IMAD.HI.U32 R6, R125, R78, RZ ;  /* 0x0000004e7d067227 */ /* 0x000fc800078e00ff */
[----:B------:R-:W-:Y:S02]  /*1cd0*/  IMAD.MOV R9, RZ, RZ, -R4 ;  /* 0x000000ffff097224 */ /* 0x000fe400078e0a04 */
[C---:B------:R-:W-:Y:S02]  /*1ce0*/  IMAD R77, R124.reuse, R7, R77 ;  /* 0x000000077c4d7224 */ /* 0x040fe400078e024d */
[----:B------:R-:W-:Y:S02]  /*1cf0*/  IMAD R112, R124, R13, R112 ;  /* 0x0000000d7c707224 */ /* 0x000fe400078e0270 */
[----:B------:R-:W-:Y:S02]  /*1d00*/  IMAD R7, R242, UR16, RZ ;  /* 0x00000010f2077c24 */ /* 0x000fe4000f8e02ff */
[----:B------:R-:W-:Y:S02]  /*1d10*/  IMAD.MOV R13, RZ, RZ, -R8 ;  /* 0x000000ffff0d7224 */ /* 0x000fe400078e0a08 */
[----:B------:R-:W-:-:S02]  /*1d20*/  IMAD R90, R124, R11, R90 ;  /* 0x0000000b7c5a7224 */ /* 0x000fc400078e025a */
[----:B------:R-:W-:-:S04]  /*1d30*/  IMAD.HI.U32 R8, R125, R83, RZ ;  /* 0x000000537d087227 */ /* 0x000fc800078e00ff */
[----:B------:R-:W-:Y:S02]  /*1d40*/  IMAD.MOV R5, RZ, RZ, -R5 ;  /* 0x000000ffff057224 */ /* 0x000fe400078e0a05 */
[----:B------:R-:W-:Y:S02]  /*1d50*/  IMAD.MOV R11, RZ, RZ, -R6 ;  /* 0x000000ffff0b7224 */ /* 0x000fe400078e0a06 */
[----:B------:R-:W-:Y:S02]  /*1d60*/  IMAD R82, R124, R9, R82 ;  /* 0x000000097c527224 */ /* 0x000fe400078e0252 */
[----:B------:R-:W-:Y:S02]  /*1d70*/  IMAD.U32 R9, RZ, RZ, UR16 ;  /* 0x00000010ff097e24 */ /* 0x000fe4000f8e00ff */
[----:B------:R-:W-:Y:S02]  /*1d80*/  IMAD R22, R22, 0x2, R7 ;  /* 0x0000000216167824 */ /* 0x000fe400078e0207 */
[----:B------:R-:W-:-:S02]  /*1d90*/  IMAD.MOV R8, RZ, RZ, -R8 ;  /* 0x000000ffff087224 */ /* 0x000fc400078e0a08 */
[C---:B------:R-:W-:Y:S02]  /*1da0*/  IMAD R79, R124.reuse, R5, R79 ;  /* 0x000000057c4f7224 */ /* 0x040fe400078e024f */
[----:B------:R-:W-:Y:S02]  /*1db0*/  IMAD R78, R124, R11, R78 ;  /* 0x0000000b7c4e7224 */ /* 0x000fe400078e024e */
[----:B------:R-:W-:-:S04]  /*1dc0*/  IMAD.HI.U32 R5, R125, R72, RZ ;  /* 0x000000487d057227 */ /* 0x000fc800078e00ff */
[----:B------:R-:W-:Y:S02]  /*1dd0*/  IMAD.U32 R11, RZ, RZ, UR16 ;  /* 0x00000010ff0b7e24 */ /* 0x000fe4000f8e00ff */
[----:B------:R-:W-:Y:S02]  /*1de0*/  IMAD R38, R9, 0x2, R22 ;  /* 0x0000000209267824 */ /* 0x000fe400078e0216 */
[----:B------:R-:W-:Y:S02]  /*1df0*/  IMAD R83, R124, R8, R83 ;  /* 0x000000087c537224 */ /* 0x000fe400078e0253 */
[----:B------:R-:W-:-:S04]  /*1e00*/  IMAD.HI.U32 R8, R125, R76, RZ ;  /* 0x0000004c7d087227 */ /* 0x000fc800078e00ff */
[----:B------:R-:W-:Y:S02]  /*1e10*/  IMAD.MOV R5, RZ, RZ, -R5 ;  /* 0x000000ffff057224 */ /* 0x000fe400078e0a05 */
[----:B------:R-:W-:Y:S02]  /*1e20*/  IMAD R54, R11, 0x2, R38 ;  /* 0x000000020b367824 */ /* 0x000fe400078e0226 */
[C---:B------:R-:W-:Y:S02]  /*1e30*/  IMAD R88, R124.reuse, R13, R88 ;  /* 0x0000000d7c587224 */ /* 0x040fe400078e0258 */
[----:B------:R-:W-:Y:S02]  /*1e40*/  IMAD.MOV R13, RZ, RZ, -R8 ;  /* 0x000000ffff0d7224 */ /* 0x000fe400078e0a08 */
[----:B------:R-:W-:Y:S02]  /*1e50*/  IMAD R72, R124, R5, R72 ;  /* 0x000000057c487224 */ /* 0x000fe400078e0248 */
[----:B------:R-:W-:-:S02]  /*1e60*/  IMAD.U32 R5, RZ, RZ, UR16 ;  /* 0x00000010ff057e24 */ /* 0x000fc4000f8e00ff */
[----:B------:R-:W-:Y:S02]  /*1e70*/  IMAD R8, R9, 0x2, R54 ;  /* 0x0000000209087824 */ /* 0x000fe400078e0236 */
[----:B------:R-:W-:Y:S02]  /*1e80*/  IMAD R15, R3, 0x40, R166 ;  /* 0x00000040030f7824 */ /* 0x000fe400078e02a6 */
[----:B------:R-:W-:Y:S02]  /*1e90*/  IMAD R24, R5, 0x2, R8 ;  /* 0x0000000205187824 */ /* 0x000fe400078e0208 */
[----:B------:R-:W-:Y:S01]  /*1ea0*/  IMAD.HI.U32 R3, R125, R70, RZ ;  /* 0x000000467d037227 */ /* 0x000fe200078e00ff */
[----:B------:R-:W-:Y:S01]  /*1eb0*/  ISETP.GE.AND P3, PT, R15, RZ, PT ;  /* 0x000000ff0f00720c */ /* 0x000fe20003f66270 */
[----:B------:R0:W-:Y:S02]  /*1ec0*/  STL [R1+0x90], R15 ;  /* 0x0000900f01007387 */ /* 0x0001e40000100800 */
[----:B------:R-:W-:-:S02]  /*1ed0*/  IMAD R40, R9, 0x2, R24 ;  /* 0x0000000209287824 */ /* 0x000fc400078e0218 */
[----:B------:R-:W-:Y:S01]  /*1ee0*/  IMAD.MOV R3, RZ, RZ, -R3 ;  /* 0x000000ffff037224 */ /* 0x000fe200078e0a03 */
[----:B------:R1:W-:Y:S01]  /*1ef0*/  STL [R1+0xb0], R178 ;  /* 0x0000b0b201007387 */ /* 0x0003e20000100800 */
[----:B------:R-:W-:Y:S01]  /*1f00*/  IMAD R10, R5, 0x4, R40 ;  /* 0x00000004050a7824 */ /* 0x000fe200078e0228 */
[----:B------:R-:W-:Y:S01]  /*1f10*/  IABS R5, R15 ;  /* 0x0000000f00057213 */ /* 0x000fe20000000000 */
[----:B------:R-:W-:Y:S01]  /*1f20*/  IMAD R70, R124, R3, R70 ;  /* 0x000000037c467224 */ /* 0x000fe200078e0246 */
[----:B------:R1:W-:Y:S01]  /*1f30*/  STL [R1+0xac], R177 ;  /* 0x0000acb101007387 */ /* 0x0003e20000100800 */
[----:B------:R-:W-:Y:S02]  /*1f40*/  IMAD R26, R11, 0x2, R10 ;  /* 0x000000020b1a7824 */ /* 0x000fe400078e020a */
[----:B------:R-:W-:Y:S01]  /*1f50*/  IMAD.HI.U32 R2, R2, R5, RZ ;  /* 0x0000000502027227 */ /* 0x000fe200078e00ff */
[----:B------:R1:W-:Y:S03]  /*1f60*/  STL [R1+0xa8], R176 ;  /* 0x0000a8b001007387 */ /* 0x0003e60000100800 */
[----:B------:R-:W-:-:S02]  /*1f70*/  IMAD R42, R9, 0x2, R26 ;  /* 0x00000002092a7824 */ /* 0x000fc400078e021a */
[----:B------:R-:W-:Y:S02]  /*1f80*/  IMAD.MOV R2, RZ, RZ, -R2 ;  /* 0x000000ffff027224 */ /* 0x000fe400078e0a02 */
[----:B------:R-:W-:Y:S02]  /*1f90*/  IMAD R56, R11, 0x2, R42 ;  /* 0x000000020b387824 */ /* 0x000fe400078e022a */
[C---:B------:R-:W-:Y:S02]  /*1fa0*/  IMAD R3, R0.reuse, R2, R5 ;  /* 0x0000000200037224 */ /* 0x040fe400078e0205 */
[----:B------:R-:W-:Y:S02]  /*1fb0*/  IMAD R12, R9, 0x2, R56 ;  /* 0x00000002090c7824 */ /* 0x000fe400078e0238 */
[----:B------:R-:W-:Y:S01]  /*1fc0*/  IMAD.U32 R5, RZ, RZ, UR16 ;  /* 0x00000010ff057e24 */ /* 0x000fe2000f8e00ff */
[----:B------:R-:W-:Y:S01]  /*1fd0*/  ISETP.GT.U32.AND P1, PT, R0, R3, PT ;  /* 0x000000030000720c */ /* 0x000fe20003f24070 */
[----:B------:R-:W-:-:S02]  /*1fe0*/  IMAD R28, R11, 0x2, R12 ;  /* 0x000000020b1c7824 */ /* 0x000fc400078e020c */
[----:B------:R-:W-:Y:S02]  /*1ff0*/  IMAD R76, R124, R13, R76 ;  /* 0x0000000d7c4c7224 */ /* 0x000fe400078e024c */
[----:B------:R-:W-:Y:S02]  /*2000*/  IMAD R44, R5, 0x2, R28 ;  /* 0x00000002052c7824 */ /* 0x000fe400078e021c */
[----:B------:R-:W-:Y:S02]  /*2010*/  IMAD.U32 R13, RZ, RZ, UR16 ;  /* 0x00000010ff0d7e24 */ /* 0x000fe4000f8e00ff */
[----:B------:R-:W-:Y:S02]  /*2020*/  IMAD R14, R9, 0x4, R44 ;  /* 0x00000004090e7824 */ /* 0x000fe400078e022c */
[----:B------:R-:W-:-:S04]  /*2030*/  IMAD.HI.U32 R2, R125, R68, RZ ;  /* 0x000000447d027227 */ /* 0x000fc800078e00ff */
[----:B------:R-:W-:Y:S02]  /*2040*/  IMAD R30, R11, 0x2, R14 ;  /* 0x000000020b1e7824 */ /* 0x000fe400078e020e */
[----:B------:R-:W-:Y:S02]  /*2050*/  IMAD.MOV R5, RZ, RZ, -R2 ;  /* 0x000000ffff057224 */ /* 0x000fe400078e0a02 */
[----:B------:R-:W-:Y:S02]  /*2060*/  IMAD R46, R13, 0x2, R30 ;  /* 0x000000020d2e7824 */ /* 0x000fe400078e021e */
[----:B------:R-:W-:Y:S01]  /*2070*/  @!P1 IMAD.IADD R3, R3, 0x1, -R0 ;  /* 0x0000000103039824 */ /* 0x000fe200078e0a00 */
[----:B------:R-:W-:Y:S01]  /*2080*/  ISETP.NE.AND P1, PT, R74, RZ, PT ;  /* 0x000000ff4a00720c */ /* 0x000fe20003f25270 */
[----:B------:R-:W-:-:S03]  /*2090*/  IMAD.HI.U32 R2, R125, R66, RZ ;  /* 0x000000427d027227 */ /* 0x000fc600078e00ff */
[----:B------:R-:W-:Y:S01]  /*20a0*/  ISETP.GT.U32.AND P2, PT, R0, R3, PT ;  /* 0x000000030000720c */ /* 0x000fe20003f44070 */
[----:B------:R-:W-:Y:S02]  /*20b0*/  IMAD R58, R9, 0x2, R46 ;  /* 0x00000002093a7824 */ /* 0x000fe400078e022e */
[C---:B------:R-:W-:Y:S02]  /*20c0*/  IMAD R68, R124.reuse, R5, R68 ;  /* 0x000000057c447224 */ /* 0x040fe400078e0244 */
[----:B------:R-:W-:Y:S02]  /*20d0*/  IMAD.MOV R5, RZ, RZ, -R2 ;  /* 0x000000ffff057224 */ /* 0x000fe400078e0a02 */
[----:B------:R-:W-:Y:S02]  /*20e0*/  IMAD R16, R11, 0x2, R58 ;  /* 0x000000020b107824 */ /* 0x000fe400078e023a */
[----:B------:R-:W-:Y:S02]  /*20f0*/  IMAD R66, R124, R5, R66 ;  /* 0x000000057c427224 */ /* 0x000fe400078e0242 */
[----:B------:R-:W-:-:S02]  /*2100*/  IMAD.U32 R5, RZ, RZ, UR16 ;  /* 0x00000010ff057e24 */ /* 0x000fc4000f8e00ff */
[----:B------:R-:W-:Y:S02]  /*2110*/  IMAD R32, R9, 0x2, R16 ;  /* 0x0000000209207824 */ /* 0x000fe400078e0210 */
[----:B------:R-:W-:-:S04]  /*2120*/  IMAD.HI.U32 R4, R125, R73, RZ ;  /* 0x000000497d047227 */ /* 0x000fc800078e00ff */
[----:B------:R-:W-:Y:S02]  /*2130*/  IMAD R48, R5, 0x2, R32 ;  /* 0x0000000205307824 */ /* 0x000fe400078e0220 */
[----:B------:R-:W-:Y:S02]  /*2140*/  @!P2 IMAD.IADD R3, R3, 0x1, -R0 ;  /* 0x000000010303a824 */ /* 0x000fe400078e0a00 */
[----:B------:R-:W-:Y:S02]  /*2150*/  IMAD R18, R9, 0x4, R48 ;  /* 0x0000000409127824 */ /* 0x000fe400078e0230 */
[----:B------:R-:W-:Y:S02]  /*2160*/  IMAD.MOV R4, RZ, RZ, -R4 ;  /* 0x000000ffff047224 */ /* 0x000fe400078e0a04 */
[----:B------:R-:W-:Y:S01]  /*2170*/  @!P3 IMAD.MOV R3, RZ, RZ, -R3 ;  /* 0x000000ffff03b224 */ /* 0x000fe200078e0a03 */
[----:B------:R-:W-:Y:S01]  /*2180*/  @!P1 LOP3.LUT R3, RZ, R74, RZ, 0x33, !PT ;  /* 0x0000004aff039212 */ /* 0x000fe200078e33ff */
[----:B------:R-:W-:Y:S01]  /*2190*/  IMAD R34, R5, 0x2, R18 ;  /* 0x0000000205227824 */ /* 0x000fe200078e0212 */
[----:B------:R-:W-:Y:S01]  /*21a0*/  ISETP.NE.U32.AND P3, PT, R238, RZ, PT ;  /* 0x000000ffee00720c */ /* 0x000fe20003f65070 */
[----:B------:R-:W-:Y:S01]  /*21b0*/  IMAD R73, R124, R4, R73 ;  /* 0x000000047c497224 */ /* 0x000fe200078e0249 */
[----:B------:R-:W-:Y:S01]  /*21c0*/  PRMT R74, RZ, 0x7610, R74 ;  /* 0x00007610ff4a7816 */ /* 0x000fe2000000004a */
[----:B------:R-:W-:-:S04]  /*21d0*/  IMAD.HI.U32 R4, R125, R69, RZ ;  /* 0x000000457d047227 */ /* 0x000fc800078e00ff */
[----:B------:R-:W-:Y:S02]  /*21e0*/  IMAD R50, R9, 0x2, R34 ;  /* 0x0000000209327824 */ /* 0x000fe400078e0222 */
[----:B------:R-:W-:Y:S01]  /*21f0*/  IMAD R0, R3, UR4, RZ ;  /* 0x0000000403007c24 */ /* 0x000fe2000f8e02ff */
[----:B------:R-:W-:Y:S01]  /*2200*/  USHF.L.U32 UR4, UR8, 0x15, URZ ;  /* 0x0000001508047899 */ /* 0x000fe200080006ff */
[----:B------:R-:W-:Y:S02]  /*2210*/  IMAD.MOV R4, RZ, RZ, -R4 ;  /* 0x000000ffff047224 */ /* 0x000fe400078e0a04 */
[----:B------:R-:W-:Y:S01]  /*2220*/  IMAD R60, R5, 0x2, R50 ;  /* 0x00000002053c7824 */ /* 0x000fe200078e0232 */
[C---:B------:R-:W-:Y:S01]  /*2230*/  IADD3 R59, P1, PT, R0.reuse, UR20, RZ ;  /* 0x00000014003b7c10 */ /* 0x040fe2000ff3e0ff */
[----:B------:R-:W-:Y:S01]  /*2240*/  IMAD.HI.U32 R6, R125, R71, RZ ;  /* 0x000000477d067227 */ /* 0x000fe200078e00ff */
[----:B------:R-:W-:Y:S02]  /*2250*/  ULOP3.LUT UR4, UR4, 0x600000, URZ, 0xc0, !UPT ;  /* 0x0060000004047892 */ /* 0x000fe4000f8ec0ff */
[----:B------:R-:W-:Y:S01]  /*2260*/  LEA.HI.X.SX32 R81, R0, UR21, 0x1, P1 ;  /* 0x0000001500517c11 */ /* 0x000fe200088f0eff */
[----:B------:R-:W-:Y:S01]  /*2270*/  IMAD R69, R124, R4, R69 ;  /* 0x000000047c457224 */ /* 0x000fe200078e0245 */
[----:B------:R-:W-:Y:S01]  /*2280*/  IADD3 R0, P1, PT, R7, R59, RZ ;  /* 0x0000003b07007210 */ /* 0x000fe20007f3e0ff */
[----:B------:R-:W-:Y:S01]  /*2290*/  IMAD.HI.U32 R4, R125, R67, RZ ;  /* 0x000000437d047227 */ /* 0x000fe200078e00ff */
[----:B------:R-:W-:-:S02]  /*22a0*/  IADD3 R2, P4, PT, R8, R59, RZ ;  /* 0x0000003b08027210 */ /* 0x000fc40007f9e0ff */
[----:B------:R-:W-:Y:S01]  /*22b0*/  IADD3 R3, P2, PT, R10, R59, RZ ;  /* 0x0000003b0a037210 */ /* 0x000fe20007f5e0ff */
[----:B------:R-:W-:Y:S01]  /*22c0*/  IMAD R20, R9, 0x2, R60 ;  /* 0x0000000209147824 */ /* 0x000fe200078e023c */
[----:B------:R-:W-:Y:S01]  /*22d0*/  LEA.HI.X.SX32 R8, R8, R81, 0x1, P4 ;  /* 0x0000005108087211 */ /* 0x000fe200020f0eff */
[----:B------:R-:W-:Y:S01]  /*22e0*/  IMAD.MOV R6, RZ, RZ, -R6 ;  /* 0x000000ffff067224 */ /* 0x000fe200078e0a06 */
[----:B------:R-:W-:Y:S01]  /*22f0*/  IADD3 R9, P4, PT, R18, R59, RZ ;  /* 0x0000003b12097210 */ /* 0x000fe20007f9e0ff */
[----:B------:R-:W-:Y:S01]  /*2300*/  IMAD.MOV R4, RZ, RZ, -R4 ;  /* 0x000000ffff047224 */ /* 0x000fe200078e0a04 */
[----:B------:R-:W-:Y:S01]  /*2310*/  LEA.HI.X.SX32 R10, R10, R81, 0x1, P2 ;  /* 0x000000510a0a7211 */ /* 0x000fe200010f0eff */
[----:B------:R-:W-:Y:S01]  /*2320*/  IMAD R36, R11, 0x2, R20 ;  /* 0x000000020b247824 */ /* 0x000fe200078e0214 */
[----:B------:R-:W-:Y:S01]  /*2330*/  IADD3 R11, P2, PT, R20, R59, RZ ;  /* 0x0000003b140b7210 */ /* 0x000fe20007f5e0ff */
[C---:B------:R-:W-:Y:S01]  /*2340*/  IMAD R71, R124.reuse, R6, R71 ;  /* 0x000000067c477224 */ /* 0x040fe200078e0247 */
[----:B------:R-:W-:Y:S01]  /*2350*/  LEA.HI.X.SX32 R6, R7, R81, 0x1, P1 ;  /* 0x0000005107067211 */ /* 0x000fe200008f0eff */
[----:B------:R-:W-:Y:S01]  /*2360*/  IMAD R67, R124, R4, R67 ;  /* 0x000000047c437224 */ /* 0x000fe200078e0243 */
[-C--:B------:R-:W-:Y:S01]  /*2370*/  IADD3 R4, P6, PT, R12, R59.reuse, RZ ;  /* 0x0000003b0c047210 */ /* 0x080fe20007fde0ff */
[----:B------:R-:W-:Y:S01]  /*2380*/  IMAD R52, R5, 0x2, R36 ;  /* 0x0000000205347824 */ /* 0x000fe200078e0224 */
[----:B------:R-:W-:-:S02]  /*2390*/  IADD3 R5, P5, PT, R14, R59, RZ ;  /* 0x0000003b0e057210 */ /* 0x000fc40007fbe0ff */
[----:B------:R-:W-:Y:S02]  /*23a0*/  IADD3 R7, P1, PT, R16, R59, RZ ;  /* 0x0000003b10077210 */ /* 0x000fe40007f3e0ff */
[-C--:B------:R-:W-:Y:S02]  /*23b0*/  LEA.HI.X.SX32 R12, R12, R81.reuse, 0x1, P6 ;  /* 0x000000510c0c7211 */ /* 0x080fe400030f0eff */
[-C--:B------:R-:W-:Y:S02]  /*23c0*/  LEA.HI.X.SX32 R14, R14, R81.reuse, 0x1, P5 ;  /* 0x000000510e0e7211 */ /* 0x080fe400028f0eff */
[----:B------:R-:W-:Y:S02]  /*23d0*/  LEA.HI.X.SX32 R16, R16, R81, 0x1, P1 ;  /* 0x0000005110107211 */ /* 0x000fe400008f0eff */
[-C--:B------:R-:W-:Y:S02]  /*23e0*/  IADD3 R13, P6, PT, R22, R59.reuse, RZ ;  /* 0x0000003b160d7210 */ /* 0x080fe40007fde0ff */
[----:B0-----:R-:W-:-:S02]  /*23f0*/  IADD3 R15, P5, PT, R24, R59, RZ ;  /* 0x0000003b180f7210 */ /* 0x001fc40007fbe0ff */
[----:B------:R-:W-:Y:S02]  /*2400*/  IADD3 R17, P1, PT, R26, R59, RZ ;  /* 0x0000003b1a117210 */ /* 0x000fe40007f3e0ff */
[----:B------:R-:W-:Y:S02]  /*2410*/  LEA.HI.X.SX32 R18, R18, R81, 0x1, P4 ;  /* 0x0000005112127211 */ /* 0x000fe400020f0eff */
[----:B------:R-:W-:Y:S02]  /*2420*/  IADD3 R19, P4, PT, R28, R59, RZ ;  /* 0x0000003b1c137210 */ /* 0x000fe40007f9e0ff */
[-C--:B------:R-:W-:Y:S02]  /*2430*/  LEA.HI.X.SX32 R20, R20, R81.reuse, 0x1, P2 ;  /* 0x0000005114147211 */ /* 0x080fe400010f0eff */
[-C--:B------:R-:W-:Y:S02]  /*2440*/  LEA.HI.X.SX32 R22, R22, R81.reuse, 0x1, P6 ;  /* 0x0000005116167211 */ /* 0x080fe400030f0eff */
[----:B------:R-:W-:-:S02]  /*2450*/  LEA.HI.X.SX32 R24, R24, R81, 0x1, P5 ;  /* 0x0000005118187211 */ /* 0x000fc400028f0eff */
[----:B------:R-:W-:Y:S02]  /*2460*/  LEA.HI.X.SX32 R26, R26, R81, 0x1, P1 ;  /* 0x000000511a1a7211 */ /* 0x000fe400008f0eff */
[-C--:B------:R-:W-:Y:S02]  /*2470*/  IADD3 R21, P2, PT, R30, R59.reuse, RZ ;  /* 0x0000003b1e157210 */ /* 0x080fe40007f5e0ff */
[-C--:B------:R-:W-:Y:S02]  /*2480*/  IADD3 R23, P6, PT, R32, R59.reuse, RZ ;  /* 0x0000003b20177210 */ /* 0x080fe40007fde0ff */
[-C--:B------:R-:W-:Y:S02]  /*2490*/  IADD3 R25, P5, PT, R34, R59.reuse, RZ ;  /* 0x0000003b22197210 */ /* 0x080fe40007fbe0ff */
[----:B------:R-:W-:Y:S02]  /*24a0*/  IADD3 R27, P1, PT, R36, R59, RZ ;  /* 0x0000003b241b7210 */ /* 0x000fe40007f3e0ff */
[----:B------:R-:W-:-:S02]  /*24b0*/  LEA.HI.X.SX32 R28, R28, R81, 0x1, P4 ;  /* 0x000000511c1c7211 */ /* 0x000fc400020f0eff */
[----:B------:R-:W-:Y:S02]  /*24c0*/  IADD3 R29, P4, PT, R38, R59, RZ ;  /* 0x0000003b261d7210 */ /* 0x000fe40007f9e0ff */
[-C--:B------:R-:W-:Y:S02]  /*24d0*/  LEA.HI.X.SX32 R30, R30, R81.reuse, 0x1, P2 ;  /* 0x000000511e1e7211 */ /* 0x080fe400010f0eff */
[-C--:B------:R-:W-:Y:S02]  /*24e0*/  LEA.HI.X.SX32 R32, R32, R81.reuse, 0x1, P6 ;  /* 0x0000005120207211 */ /* 0x080fe400030f0eff */
[-C--:B------:R-:W-:Y:S02]  /*24f0*/  LEA.HI.X.SX32 R34, R34, R81.reuse, 0x1, P5 ;  /* 0x0000005122227211 */ /* 0x080fe400028f0eff */
[----:B------:R-:W-:Y:S02]  /*2500*/  LEA.HI.X.SX32 R36, R36, R81, 0x1, P1 ;  /* 0x0000005124247211 */ /* 0x000fe400008f0eff */
[----:B------:R-:W-:-:S02]  /*2510*/  IADD3 R31, P2, PT, R40, R59, RZ ;  /* 0x0000003b281f7210 */ /* 0x000fc40007f5e0ff */
[-C--:B------:R-:W-:Y:S02]  /*2520*/  IADD3 R33, P6, PT, R42, R59.reuse, RZ ;  /* 0x0000003b2a217210 */ /* 0x080fe40007fde0ff */
[-C--:B------:R-:W-:Y:S02]  /*2530*/  IADD3 R35, P5, PT, R44, R59.reuse, RZ ;  /* 0x0000003b2c237210 */ /* 0x080fe40007fbe0ff */
[----:B------:R-:W-:Y:S02]  /*2540*/  IADD3 R37, P1, PT, R46, R59, RZ ;  /* 0x0000003b2e257210 */ /* 0x000fe40007f3e0ff */
[----:B------:R-:W-:Y:S02]  /*2550*/  LEA.HI.X.SX32 R38, R38, R81, 0x1, P4 ;  /* 0x0000005126267211 */ /* 0x000fe400020f0eff */
[----:B------:R-:W-:Y:S02]  /*2560*/  IADD3 R39, P4, PT, R48, R59, RZ ;  /* 0x0000003b30277210 */ /* 0x000fe40007f9e0ff */
[----:B------:R-:W-:-:S02]  /*2570*/  LEA.HI.X.SX32 R40, R40, R81, 0x1, P2 ;  /* 0x0000005128287211 */ /* 0x000fc400010f0eff */
[-C--:B------:R-:W-:Y:S02]  /*2580*/  LEA.HI.X.SX32 R42, R42, R81.reuse, 0x1, P6 ;  /* 0x000000512a2a7211 */ /* 0x080fe400030f0eff */
[-C--:B------:R-:W-:Y:S02]  /*2590*/  LEA.HI.X.SX32 R44, R44, R81.reuse, 0x1, P5 ;  /* 0x000000512c2c7211 */ /* 0x080fe400028f0eff */
[----:B------:R-:W-:Y:S02]  /*25a0*/  LEA.HI.X.SX32 R46, R46, R81, 0x1, P1 ;  /* 0x000000512e2e7211 */ /* 0x000fe400008f0eff */
[-C--:B------:R-:W-:Y:S02]  /*25b0*/  IADD3 R41, P2, PT, R50, R59.reuse, RZ ;  /* 0x0000003b32297210 */ /* 0x080fe40007f5e0ff */
[-C--:B------:R-:W-:Y:S02]  /*25c0*/  IADD3 R43, P6, PT, R52, R59.reuse, RZ ;  /* 0x0000003b342b7210 */ /* 0x080fe40007fde0ff */
[----:B------:R-:W-:-:S02]  /*25d0*/  IADD3 R45, P5, PT, R54, R59, RZ ;  /* 0x0000003b362d7210 */ /* 0x000fc40007fbe0ff */
        /* <DEDUP_REMOVED lines=16> */
[-C--:B------:R-:W-:Y:S02]  /*26e0*/  LEA.HI.X.SX32 R63, R63, R81.reuse, 0x1, P1 ;  /* 0x000000513f3f7211 */ /* 0x080fe400008f0eff */
[----:B------:R-:W-:Y:S01]  /*26f0*/  LEA.HI.X.SX32 R64, R64, R81, 0x1, P4 ;  /* 0x0000005140407211 */ /* 0x000fe200020f0eff */
[----:B-1----:R-:W-:Y:S06]  /*2700*/  BRA.U UP0, `(.L_x_5) ;  /* 0x0000000100187547 */ /* 0x002fec000b800000 */
[----:B------:R-:W-:Y:S01]  /*2710*/  ELECT P1, URZ, PT ;  /* 0x0000000000ff782f */ /* 0x000fe20003820000 */
[----:B------:R-:W-:Y:S01]  /*2720*/  IMAD.MOV.U32 R80, RZ, RZ, 0x1 ;  /* 0x00000001ff507424 */ /* 0x000fe200078e00ff */
[----:B------:R-:W-:Y:S01]  /*2730*/  UMOV UR6, 0x40 ;  /* 0x0000004000067882 */ /* 0x000fe20000000000 */
[----:B------:R-:W-:Y:S01]  /*2740*/  UVIRTCOUNT.DEALLOC.SMPOOL 0x80 ;  /* 0x000000800000784c */ /* 0x000fe20000000000 */
[----:B------:R-:W-:-:S09]  /*2750*/  ULEA UR6, UR5, UR6, 0x18 ;  /* 0x0000000605067291 */ /* 0x000fd2000f8ec0ff */
[----:B------:R0:W-:Y:S03]  /*2760*/  @P1 STS.U8 [UR6], R80 ;  /* 0x00000050ff001988 */ /* 0x0001e60008000006 */
.L_x_5:
[----:B------:R-:W-:Y:S01]  /*2770*/  UIADD3 UR14, UPT, UPT, UR12, UR4, URZ ;  /* 0x000000040c0e7290 */ /* 0x000fe2000fffe0ff */
[C---:B------:R-:W-:Y:S01]  /*2780*/  LOP3.LUT R162, R242.reuse, 0x8, RZ, 0xfc, !PT ;  /* 0x00000008f2a27812 */ /* 0x040fe200078efcff */
[----:B------:R-:W-:Y:S01]  /*2790*/  VOTEU.ALL UP2, P3 ;  /* 0x0000000000ff7886 */ /* 0x000fe20001840000 */
[----:B------:R-:W-:Y:S01]  /*27a0*/  VOTEU.ALL UP3, P3 ;  /* 0x0000000000ff7886 */ /* 0x000fe20001860000 */
[----:B------:R-:W-:Y:S02]  /*27b0*/  PLOP3.LUT P1, PT, PT, PT, UP1, 0x80, 0x8 ;  /* 0x000000000008781c */ /* 0x000fe40003f2f018 */
[----:B------:R-:W-:Y:S01]  /*27c0*/  LOP3.LUT R81, R242, 0x10, RZ, 0xfc, !PT ;  /* 0x00000010f2517812 */ /* 0x000fe200078efcff */
[----:B------:R-:W-:-:S04]  /*27d0*/  @!UP2 UIADD3 UR4, UPT, UPT, -UR7, 0x100000, URZ ;  /* 0x001000000704a890 */ /* 0x000fc8000fffe1ff */
[----:B------:R-:W-:Y:S02]  /*27e0*/  @!UP2 USHF.L.U32 UR5, UR4, 0xb, URZ ;  /* 0x0000000b0405a899 */ /* 0x000fe400080006ff */
[----:B------:R-:W-:Y:S01]  /*27f0*/  @!UP2 USHF.L.U32 UR4, UR4, 0x1, URZ ;  /* 0x000000010404a899 */ /* 0x000fe200080006ff */
[----:B------:R-:W-:Y:S01]  /*2800*/  STTM.16dp32bit_t0_t15.x64 tmem[UR14], RZ ;  /* 0x000000ff000079ed */ /* 0x000fe20008b0000e */
[----:B------:R-:W-:Y:S01]  /*2810*/  STTM.16dp32bit_t16_t31.x64 tmem[UR14+0x40], RZ ;  /* 0x000040ff000079ed */ /* 0x000fe20008b2000e */
[----:B------:R-:W1:Y:S02]  /*2820*/  FENCE.VIEW.ASYNC.T ;  /* 0x00000000000073c6 */ /* 0x000e640000000200 */
[----:B-1----:R-:W-:Y:S01]  /*2830*/  BAR.SYNC.DEFER_BLOCKING 0x0 ;  /* 0x0000000000007b1d */ /* 0x002fe20000010000 */
[----:B------:R-:W-:Y:S02]  /*2840*/  ISETP.LT.AND P1, PT, R162, UR30, P1 ;  /* 0x0000001ea2007c0c */ /* 0x000fe40008f21270 */
[----:B0-----:R-:W-:-:S02]  /*2850*/  LOP3.LUT R80, R242, 0x18, RZ, 0xfc, !PT ;  /* 0x00000018f2507812 */ /* 0x001fc400078efcff */
[----:B------:R-:W-:Y:S02]  /*2860*/  PLOP3.LUT P2, PT, PT, PT, UP1, 0x80, 0x8 ;  /* 0x000000000008781c */ /* 0x000fe40003f4f018 */
[----:B------:R-:W-:Y:S02]  /*2870*/  PLOP3.LUT P4, PT, PT, PT, UP1, 0x80, 0x8 ;  /* 0x000000000008781c */ /* 0x000fe40003f8f018 */
[----:B------:R-:W-:Y:S01]  /*2880*/  ISETP.LT.AND P2, PT, R81, UR30, P2 ;  /* 0x0000001e51007c0c */ /* 0x000fe20009741270 */
[----:B------:R-:W-:Y:S01]  /*2890*/  @P0 IMAD.MOV.U32 R81, RZ, RZ, R6 ;  /* 0x000000ffff510224 */ /* 0x000fe200078e0006 */
[----:B------:R-:W-:Y:S01]  /*28a0*/  ISETP.LT.AND P4, PT, R80, UR30, P4 ;  /* 0x0000001e50007c0c */ /* 0x000fe2000a781270 */
[----:B------:R-:W-:Y:S01]  /*28b0*/  @P0 IMAD.MOV.U32 R80, RZ, RZ, R0 ;  /* 0x000000ffff500224 */ /* 0x000fe200078e0000 */
[----:B------:R-:W0:Y:S02]  /*28c0*/  FENCE.VIEW.ASYNC.S ;  /* 0x00000000000073c6 */ /* 0x000e240000000000 */
[----:B0-----:R0:W1:Y:S02]  /*28d0*/  @!UP3 SYNCS.EXCH.64 URZ, [UR10], UR4 ;  /* 0x000000040affb5b2 */ /* 0x0010640008000100 */
[----:B-1----:R-:W-:Y:S01]  /*28e0*/  BAR.SYNC.DEFER_BLOCKING 0x0 ;  /* 0x0000000000007b1d */ /* 0x002fe20000010000 */
[----:B------:R-:W-:-:S02]  /*28f0*/  PRMT R126, RZ, 0x7610, R126 ;  /* 0x00007610ff7e7816 */ /* 0x000fc4000000007e */
[----:B------:R-:W-:Y:S02]  /*2900*/  PRMT R127, RZ, 0x7610, R127 ;  /* 0x00007610ff7f7816 */ /* 0x000fe4000000007f */
[----:B------:R-:W-:Y:S02]  /*2910*/  LOP3.LUT R252, R242, 0x20, RZ, 0xfc, !PT ;  /* 0x00000020f2fc7812 */ /* 0x000fe400078efcff */
[----:B------:R-:W-:Y:S01]  /*2920*/  PRMT R128, RZ, 0x7610, R128 ;  /* 0x00007610ff807816 */ /* 0x000fe20000000080 */
[----:B------:R1:W2:Y:S01]  /*2930*/  @P0 LDG.E.U8 R74, desc[UR26][R80.64] ;  /* 0x0000001a504a0981 */ /* 0x0002a2000c1e1100 */
[----:B------:R-:W-:-:S04]  /*2940*/  PLOP3.LUT P0, PT, PT, PT, UP1, 0x80, 0x8 ;  /* 0x000000000008781c */ /* 0x000fc80003f0f018 */
[----:B------:R-:W-:Y:S01]  /*2950*/  ISETP.LT.AND P0, PT, R252, UR30, P0 ;  /* 0x0000001efc007c0c */ /* 0x000fe20008701270 */
[----:B-1----:R-:W-:Y:S02]  /*2960*/  @P1 IMAD.MOV.U32 R80, RZ, RZ, R2 ;  /* 0x000000ffff501224 */ /* 0x002fe400078e0002 */
[----:B------:R-:W-:-:S05]  /*2970*/  @P1 IMAD.MOV.U32 R81, RZ, RZ, R8 ;  /* 0x000000ffff511224 */ /* 0x000fca00078e0008 */
[----:B------:R1:W3:Y:S02]  /*2980*/  @P1 LDG.E.U8 R126, desc[UR26][R80.64] ;  /* 0x0000001a507e1981 */ /* 0x0002e4000c1e1100 */
[----:B-1----:R-:W-:Y:S02]  /*2990*/  @P2 IMAD.MOV.U32 R80, RZ, RZ, R3 ;  /* 0x000000ffff502224 */ /* 0x002fe400078e0003 */
[----:B------:R-:W-:-:S05]  /*29a0*/  @P2 IMAD.MOV.U32 R81, RZ, RZ, R10 ;  /* 0x000000ffff512224 */ /* 0x000fca00078e000a */
[----:B------:R1:W4:Y:S01]  /*29b0*/  @P2 LDG.E.U8 R127, desc[UR26][R80.64] ;  /* 0x0000001a507f2981 */ /* 0x000322000c1e1100 */
[----:B------:R-:W-:Y:S01]  /*29c0*/  LOP3.LUT R248, R242, 0x28, RZ, 0xfc, !PT ;  /* 0x00000028f2f87812 */ /* 0x000fe200078efcff */
[----:B-1----:R-:W-:Y:S02]  /*29d0*/  @P4 IMAD.MOV.U32 R80, RZ, RZ, R4 ;  /* 0x000000ffff504224 */ /* 0x002fe400078e0004 */
[----:B------:R-:W-:-:S05]  /*29e0*/  @P4 IMAD.MOV.U32 R81, RZ, RZ, R12 ;  /* 0x000000ffff514224 */ /* 0x000fca00078e000c */
[----:B------:R1:W5:Y:S01]  /*29f0*/  @P4 LDG.E.U8 R128, desc[UR26][R80.64] ;  /* 0x0000001a50804981 */ /* 0x000362000c1e1100 */
[----:B------:R-:W-:Y:S02]  /*2a00*/  PLOP3.LUT P4, PT, PT, PT, UP1, 0x80, 0x8 ;  /* 0x000000000008781c */ /* 0x000fe40003f8f018 */
[----:B------:R-:W-:Y:S02]  /*2a10*/  PRMT R130, RZ, 0x7610, R130 ;  /* 0x00007610ff827816 */ /* 0x000fe40000000082 */
[----:B------:R-:W-:Y:S02]  /*2a20*/  ISETP.LT.AND P4, PT, R248, UR30, P4 ;  /* 0x0000001ef8007c0c */ /* 0x000fe4000a781270 */
[----:B------:R-:W-:Y:S02]  /*2a30*/  LOP3.LUT R245, R242, 0x30, RZ, 0xfc, !PT ;  /* 0x00000030f2f57812 */ /* 0x000fe400078efcff */
[----:B------:R-:W-:Y:S01]  /*2a40*/  PLOP3.LUT P2, PT, PT, PT, UP1, 0x80, 0x8 ;  /* 0x000000000008781c */ /* 0x000fe20003f4f018 */
[----:B-1----:R-:W-:-:S02]  /*2a50*/  @P0 IMAD.MOV.U32 R80, RZ, RZ, R5 ;  /* 0x000000ffff500224 */ /* 0x002fc400078e0005 */
[----:B------:R-:W-:Y:S01]  /*2a60*/  @P0 IMAD.MOV.U32 R81, RZ, RZ, R14 ;  /* 0x000000ffff510224 */ /* 0x000fe200078e000e */
[----:B------:R-:W-:Y:S02]  /*2a70*/  ISETP.LT.AND P2, PT, R245, UR30, P2 ;  /* 0x0000001ef5007c0c */ /* 0x000fe40009741270 */
[----:B------:R-:W-:Y:S02]  /*2a80*/  LOP3.LUT R241, R242, 0x38, RZ, 0xfc, !PT ;  /* 0x00000038f2f17812 */ /* 0x000fe400078efcff */
[----:B------:R1:W2:Y:S01]  /*2a90*/  @P0 LDG.E.U8 R130, desc[UR26][R80.64] ;  /* 0x0000001a50820981 */ /* 0x0002a2000c1e1100 */
[----:B------:R-:W-:Y:S02]  /*2aa0*/  PLOP3.LUT P0, PT, PT, PT, UP1, 0x80, 0x8 ;  /* 0x000000000008781c */ /* 0x000fe40003f0f018 */
[----:B------:R-:W-:Y:S02]  /*2ab0*/  PRMT R132, RZ, 0x7610, R132 ;  /* 0x00007610ff847816 */ /* 0x000fe40000000084 */
[----:B------:R-:W-:-:S02]  /*2ac0*/  ISETP.LT.AND P0, PT, R241, UR30, P0 ;  /* 0x0000001ef1007c0c */ /* 0x000fc40008701270 */
[----:B------:R-:W-:Y:S02]  /*2ad0*/  LOP3.LUT R164, R242, 0x2, RZ, 0xfc, !PT ;  /* 0x00000002f2a47812 */ /* 0x000fe400078efcff */
[----:B------:R-:W-:Y:S01]  /*2ae0*/  PLOP3.LUT P1, PT, PT, PT, UP1, 0x80, 0x8 ;  /* 0x000000000008781c */ /* 0x000fe20003f2f018 */
[----:B-1----:R-:W-:Y:S01]  /*2af0*/  @P4 IMAD.MOV.U32 R80, RZ, RZ, R7 ;  /* 0x000000ffff504224 */ /* 0x002fe200078e0007 */
[----:B------:R-:W-:Y:S01]  /*2b00*/  PRMT R131, RZ, 0x7610, R131 ;  /* 0x00007610ff837816 */ /* 0x000fe20000000083 */
[----:B------:R-:W-:Y:S01]  /*2b10*/  @P4 IMAD.MOV.U32 R81, RZ, RZ, R16 ;  /* 0x000000ffff514224 */ /* 0x000fe200078e0010 */
[----:B------:R-:W-:Y:S02]  /*2b20*/  ISETP.LT.AND P1, PT, R164, UR30, P1 ;  /* 0x0000001ea4007c0c */ /* 0x000fe40008f21270 */
[----:B------:R-:W-:Y:S02]  /*2b30*/  LOP3.LUT R162, R242, 0xa, RZ, 0xfc, !PT ;  /* 0x0000000af2a27812 */ /* 0x000fe400078efcff */
[----:B------:R1:W2:Y:S01]  /*2b40*/  @P4 LDG.E.U8 R132, desc[UR26][R80.64] ;  /* 0x0000001a50844981 */ /* 0x0002a2000c1e1100 */
[----:B------:R-:W-:-:S02]  /*2b50*/  PLOP3.LUT P5, PT, PT, PT, UP1, 0x80, 0x8 ;  /* 0x000000000008781c */ /* 0x000fc40003faf018 */
[----:B------:R-:W-:Y:S02]  /*2b60*/  PRMT R134, RZ, 0x7610, R134 ;  /* 0x00007610ff867816 */ /* 0x000fe40000000086 */
[----:B------:R-:W-:Y:S01]  /*2b70*/  ISETP.LT.AND P5, PT, R162, UR30, P5 ;  /* 0x0000001ea2007c0c */ /* 0x000fe2000afa1270 */
[----:B-1----:R-:W-:Y:S02]  /*2b80*/  @P2 IMAD.MOV.U32 R80, RZ, RZ, R9 ;  /* 0x000000ffff502224 */ /* 0x002fe400078e0009 */
[----:B------:R-:W-:Y:S01]  /*2b90*/  @P2 IMAD.MOV.U32 R81, RZ, RZ, R18 ;  /* 0x000000ffff512224 */ /* 0x000fe200078e0012 */
[----:B------:R-:W-:-:S04]  /*2ba0*/  LOP3.LUT R162, R242, 0x12, RZ, 0xfc, !PT ;  /* 0x00000012f2a27812 */ /* 0x000fc800078efcff */
[----:B------:R1:W2:Y:S01]  /*2bb0*/  @P2 LDG.E.U8 R131, desc[UR26][R80.64] ;  /* 0x0000001a50832981 */ /* 0x0002a2000c1e1100 */
[----:B------:R-:W-:Y:S02]  /*2bc0*/  PLOP3.LUT P2, PT, PT, PT, UP1, 0x80, 0x8 ;  /* 0x000000000008781c */ /* 0x000fe40003f4f018 */
[----:B------:R-:W-:Y:S02]  /*2bd0*/  PRMT R133, RZ, 0x7610, R133 ;  /* 0x00007610ff857816 */ /* 0x000fe40000000085 */
[----:B------:R-:W-:Y:S01]  /*2be0*/  ISETP.LT.AND P2, PT, R162, UR30, P2 ;  /* 0x0000001ea2007c0c */ /* 0x000fe20009741270 */
[----:B-1----:R-:W-:Y:S02]  /*2bf0*/  @P0 IMAD.MOV.U32 R80, RZ, RZ, R11 ;  /* 0x000000ffff500224 */ /* 0x002fe400078e000b */
[----:B------:R-:W-:-:S05]  /*2c00*/  @P0 IMAD.MOV.U32 R81, RZ, RZ, R20 ;  /* 0x000000ffff510224 */ /* 0x000fca00078e0014 */
[----:B------:R1:W2:Y:S01]  /*2c10*/  @P0 LDG.E.U8 R134, desc[UR26][R80.64] ;  /* 0x0000001a50860981 */ /* 0x0002a2000c1e1100 */
[----:B------:R-:W-:Y:S01]  /*2c20*/  PRMT R135, RZ, 0x7610, R135 ;  /* 0x00007610ff877816 */ /* 0x000fe20000000087 */
[----:B-1----:R-:W-:Y:S02]  /*2c30*/  @P1 IMAD.MOV.U32 R80, RZ, RZ, R13 ;  /* 0x000000ffff501224 */ /* 0x002fe400078e000d */
[----:B------:R-:W-:Y:S01]  /*2c40*/  @P1 IMAD.MOV.U32 R81, RZ, RZ, R22 ;  /* 0x000000ffff511224 */ /* 0x000fe200078e0016 */
[----:B------:R-:W-:-:S04]  /*2c50*/  LOP3.LUT R162, R242, 0x1a, RZ, 0xfc, !PT ;  /* 0x0000001af2a27812 */ /* 0x000fc800078efcff */
[----:B------:R1:W2:Y:S01]  /*2c60*/  @P1 LDG.E.U8 R133, desc[UR26][R80.64] ;  /* 0x0000001a50851981 */ /* 0x0002a2000c1e1100 */
[----:B------:R-:W-:Y:S02]  /*2c70*/  PLOP3.LUT P4, PT, PT, PT, UP1, 0x80, 0x8 ;  /* 0x000000000008781c */ /* 0x000fe40003f8f018 */
[----:B------:R-:W-:Y:S01]  /*2c80*/  PRMT R136, RZ, 0x7610, R136 ;  /* 0x00007610ff887816 */ /* 0x000fe20000000088 */
[----:B-1----:R-:W-:Y:S02]  /*2c90*/  @P5 IMAD.MOV.U32 R80, RZ, RZ, R15 ;  /* 0x000000ffff505224 */ /* 0x002fe400078e000f */
[----:B------:R-:W-:Y:S01]  /*2ca0*/  @P5 IMAD.MOV.U32 R81, RZ, RZ, R24 ;  /* 0x000000ffff515224 */ /* 0x000fe200078e0018 */
[----:B------:R-:W-:-:S04]  /*2cb0*/  ISETP.LT.AND P4, PT, R162, UR30, P4 ;  /* 0x0000001ea2007c0c */ /* 0x000fc8000a781270 */
[----:B------:R1:W2:Y:S01]  /*2cc0*/  @P5 LDG.E.U8 R135, desc[UR26][R80.64] ;  /* 0x0000001a50875981 */ /* 0x0002a2000c1e1100 */
[C---:B------:R-:W-:Y:S02]  /*2cd0*/  LOP3.LUT R251, R242.reuse, 0x22, RZ, 0xfc, !PT ;  /* 0x00000022f2fb7812 */ /* 0x040fe400078efcff */
[----:B------:R-:W-:Y:S01]  /*2ce0*/  PLOP3.LUT P0, PT, PT, PT, UP1, 0x80, 0x8 ;  /* 0x000000000008781c */ /* 0x000fe20003f0f018 */
[----:B-1----:R-:W-:Y:S02]  /*2cf0*/  @P2 IMAD.MOV.U32 R80, RZ, RZ, R17 ;  /* 0x000000ffff502224 */ /* 0x002fe400078e0011 */
[----:B------:R-:W-:Y:S01]  /*2d00*/  @P2 IMAD.MOV.U32 R81, RZ, RZ, R26 ;  /* 0x000000ffff512224 */ /* 0x000fe200078e001a */
[----:B------:R-:W-:-:S04]  /*2d10*/  LOP3.LUT R247, R242, 0x2a, RZ, 0xfc, !PT ;  /* 0x0000002af2f77812 */ /* 0x000fc800078efcff */
[----:B------:R1:W2:Y:S01]  /*2d20*/  @P2 LDG.E.U8 R136, desc[UR26][R80.64] ;  /* 0x0000001a50882981 */ /* 0x0002a2000c1e1100 */
[----:B------:R-:W-:Y:S02]  /*2d30*/  ISETP.LT.AND P2, PT, R251, UR30, P0 ;  /* 0x0000001efb007c0c */ /* 0x000fe40008741270 */
[----:B------:R-:W-:Y:S02]  /*2d40*/  PLOP3.LUT P0, PT, PT, PT, UP1, 0x80, 0x8 ;  /* 0x000000000008781c */ /* 0x000fe40003f0f018 */
[----:B------:R-:W-:Y:S02]  /*2d50*/  PRMT R137, RZ, 0x7610, R137 ;  /* 0x00007610ff897816 */ /* 0x000fe40000000089 */
[----:B------:R-:W-:Y:S02]  /*2d60*/  ISETP.LT.AND P0, PT, R247, UR30, P0 ;  /* 0x0000001ef7007c0c */ /* 0x000fe40008701270 */
[----:B------:R-:W-:Y:S01]  /*2d70*/  LOP3.LUT R244, R242, 0x32, RZ, 0xfc, !PT ;  /* 0x00000032f2f47812 */ /* 0x000fe200078efcff */
[----:B-1----:R-:W-:Y:S01]  /*2d80*/  @P4 IMAD.MOV.U32 R80, RZ, RZ, R19 ;  /* 0x000000ffff504224 */ /* 0x002fe200078e0013 */
[----:B------:R-:W-:Y:S01]  /*2d90*/  PLOP3.LUT P1, PT, PT, PT, UP1, 0x80, 0x8 ;  /* 0x000000000008781c */ /* 0x000fe20003f2f018 */
[----:B------:R-:W-:Y:S01]  /*2da0*/  @P4 IMAD.MOV.U32 R81, RZ, RZ, R28 ;  /* 0x000000ffff514224 */ /* 0x000fe200078e001c */
[----:B------:R-:W-:-:S02]  /*2db0*/  PRMT R138, RZ, 0x7610, R138 ;  /* 0x00007610ff8a7816 */ /* 0x000fc4000000008a */
[----:B------:R-:W-:Y:S02]  /*2dc0*/  ISETP.LT.AND P1, PT, R244, UR30, P1 ;  /* 0x0000001ef4007c0c */ /* 0x000fe40008f21270 */
[----:B------:R1:W2:Y:S01]  /*2dd0*/  @P4 LDG.E.U8 R137, desc[UR26][R80.64] ;  /* 0x0000001a50894981 */ /* 0x0002a2000c1e1100 */
[----:B------:R-:W-:Y:S02]  /*2de0*/  LOP3.LUT R240, R242, 0x3a, RZ, 0xfc, !PT ;  /* 0x0000003af2f07812 */ /* 0x000fe400078efcff */
[----:B------:R-:W-:Y:S02]  /*2df0*/  PLOP3.LUT P5, PT, PT, PT, UP1, 0x80, 0x8 ;  /* 0x000000000008781c */ /* 0x000fe40003faf018 */
[----:B------:R-:W-:Y:S01]  /*2e00*/  PRMT R139, RZ, 0x7610, R139 ;  /* 0x00007610ff8b7816 */ /* 0x000fe2000000008b */
[----:B-1----:R-:W-:Y:S02]  /*2e10*/  @P2 IMAD.MOV.U32 R80, RZ, RZ, R21 ;  /* 0x000000ffff502224 */ /* 0x002fe400078e0015 */
[----:B------:R-:W-:Y:S01]  /*2e20*/  @P2 IMAD.MOV.U32 R81, RZ, RZ, R30 ;  /* 0x000000ffff512224 */ /* 0x000fe200078e001e */
[----:B------:R-:W-:-:S02]  /*2e30*/  ISETP.LT.AND P5, PT, R240, UR30, P5 ;  /* 0x0000001ef0007c0c */ /* 0x000fc4000afa1270 */
[----:B------:R-:W-:Y:S02]  /*2e40*/  LOP3.LUT R162, R242, 0x4, RZ, 0xfc, !PT ;  /* 0x00000004f2a27812 */ /* 0x000fe400078efcff */
[----:B------:R1:W2:Y:S01]  /*2e50*/  @P2 LDG.E.U8 R138, desc[UR26][R80.64] ;  /* 0x0000001a508a2981 */ /* 0x0002a2000c1e1100 */
[----:B------:R-:W-:Y:S02]  /*2e60*/  PLOP3.LUT P2, PT, PT, PT, UP1, 0x80, 0x8 ;  /* 0x000000000008781c */ /* 0x000fe40003f4f018 */
[----:B------:R-:W-:Y:S02]  /*2e70*/  PRMT R140, RZ, 0x7610, R140 ;  /* 0x00007610ff8c7816 */ /* 0x000fe4000000008c */
[----:B------:R-:W-:Y:S01]  /*2e80*/  ISETP.LT.AND P2, PT, R162, UR30, P2 ;  /* 0x0000001ea2007c0c */ /* 0x000fe20009741270 */
[----:B-1----:R-:W-:Y:S02]  /*2e90*/  @P0 IMAD.MOV.U32 R80, RZ, RZ, R23 ;  /* 0x000000ffff500224 */ /* 0x002fe400078e0017 */
[----:B------:R-:W-:-:S05]  /*2ea0*/  @P0 IMAD.MOV.U32 R81, RZ, RZ, R32 ;  /* 0x000000ffff510224 */ /* 0x000fca00078e0020 */
[----:B------:R1:W2:Y:S01]  /*2eb0*/  @P0 LDG.E.U8 R139, desc[UR26][R80.64] ;  /* 0x0000001a508b0981 */ /* 0x0002a2000c1e1100 */
[----:B------:R-:W-:Y:S02]  /*2ec0*/  PRMT R141, RZ, 0x7610, R141 ;  /* 0x00007610ff8d7816 */ /* 0x000fe4000000008d */
[----:B------:R-:W-:Y:S01]  /*2ed0*/  LOP3.LUT R164, R242, 0xc, RZ, 0xfc, !PT ;  /* 0x0000000cf2a47812 */ /* 0x000fe200078efcff */
[----:B-1----:R-:W-:Y:S02]  /*2ee0*/  @P1 IMAD.MOV.U32 R80, RZ, RZ, R25 ;  /* 0x000000ffff501224 */ /* 0x002fe400078e0019 */
[----:B------:R-:W-:Y:S01]  /*2ef0*/  @P1 IMAD.MOV.U32 R81, RZ, RZ, R34 ;  /* 0x000000ffff511224 */ /* 0x000fe200078e0022 */
[----:B------:R-:W-:-:S04]  /*2f00*/  PLOP3.LUT P0, PT, PT, PT, UP1, 0x80, 0x8 ;  /* 0x000000000008781c */ /* 0x000fc80003f0f018 */
[----:B------:R1:W2:Y:S01]  /*2f10*/  @P1 LDG.E.U8 R140, desc[UR26][R80.64] ;  /* 0x0000001a508c1981 */ /* 0x0002a2000c1e1100 */
[----:B------:R-:W-:Y:S02]  /*2f20*/  ISETP.LT.AND P0, PT, R164, UR30, P0 ;  /* 0x0000001ea4007c0c */ /* 0x000fe40008701270 */
[----:B------:R-:W-:Y:S01]  /*2f30*/  PRMT R142, RZ, 0x7610, R142 ;  /* 0x00007610ff8e7816 */ /* 0x000fe2000000008e */
[----:B-1----:R-:W-:Y:S02]  /*2f40*/  @P5 IMAD.MOV.U32 R80, RZ, RZ, R27 ;  /* 0x000000ffff505224 */ /* 0x002fe400078e001b */
[----:B------:R-:W-:Y:S01]  /*2f50*/  @P5 IMAD.MOV.U32 R81, RZ, RZ, R36 ;  /* 0x000000ffff515224 */ /* 0x000fe200078e0024 */
[----:B------:R-:W-:Y:S02]  /*2f60*/  LOP3.LUT R162, R242, 0x14, RZ, 0xfc, !PT ;  /* 0x00000014f2a27812 */ /* 0x000fe400078efcff */
[----:B------:R-:W-:Y:S02]  /*2f70*/  PLOP3.LUT P1, PT, PT, PT, UP1, 0x80, 0x8 ;  /* 0x000000000008781c */ /* 0x000fe40003f2f018 */
[----:B------:R1:W2:Y:S02]  /*2f80*/  @P5 LDG.E.U8 R141, desc[UR26][R80.64] ;  /* 0x0000001a508d5981 */ /* 0x0002a4000c1e1100 */
[----:B------:R-:W-:Y:S01]  /*2f90*/  ISETP.LT.AND P1, PT, R162, UR30, P1 ;  /* 0x0000001ea2007c0c */ /* 0x000fe20008f21270 */
[----:B-1----:R-:W-:-:S02]  /*2fa0*/  @P2 IMAD.MOV.U32 R80, RZ, RZ, R29 ;  /* 0x000000ffff502224 */ /* 0x002fc400078e001d */
[----:B------:R-:W-:-:S05]  /*2fb0*/  @P2 IMAD.MOV.U32 R81, RZ, RZ, R38 ;  /* 0x000000ffff512224 */ /* 0x000fca00078e0026 */
[----:B------:R1:W2:Y:S01]  /*2fc0*/  @P2 LDG.E.U8 R142, desc[UR26][R80.64] ;  /* 0x0000001a508e2981 */ /* 0x0002a2000c1e1100 */
[----:B------:R-:W-:Y:S02]  /*2fd0*/  PLOP3.LUT P2, PT, PT, PT, UP1, 0x80, 0x8 ;  /* 0x000000000008781c */ /* 0x000fe40003f4f018 */
[----:B------:R-:W-:Y:S02]  /*2fe0*/  PRMT R144, RZ, 0x7610, R144 ;  /* 0x00007610ff907816 */ /* 0x000fe40000000090 */
[C---:B-1----:R-:W-:Y:S01]  /*2ff0*/  LOP3.LUT R80, R242.reuse, 0x1c, RZ, 0xfc, !PT ;  /* 0x0000001cf2507812 */ /* 0x042fe200078efcff */
[----:B------:R-:W-:Y:S01]  /*3000*/  @P0 IMAD.MOV.U32 R81, RZ, RZ, R40 ;  /* 0x000000ffff510224 */ /* 0x000fe200078e0028 */
[----:B------:R-:W-:Y:S02]  /*3010*/  LOP3.LUT R250, R242, 0x24, RZ, 0xfc, !PT ;  /* 0x00000024f2fa7812 */ /* 0x000fe400078efcff */
[----:B------:R-:W-:Y:S01]  /*3020*/  ISETP.LT.AND P2, PT, R80, UR30, P2 ;  /* 0x0000001e50007c0c */ /* 0x000fe20009741270 */
[----:B------:R-:W-:Y:S01]  /*3030*/  @P0 IMAD.MOV.U32 R80, RZ, RZ, R31 ;  /* 0x000000ffff500224 */ /* 0x000fe200078e001f */
[----:B------:R-:W-:-:S02]  /*3040*/  PLOP3.LUT P4, PT, PT, PT, UP1, 0x80, 0x8 ;  /* 0x000000000008781c */ /* 0x000fc40003f8f018 */
[----:B------:R-:W-:Y:S02]  /*3050*/  PRMT R143, RZ, 0x7610, R143 ;  /* 0x00007610ff8f7816 */ /* 0x000fe4000000008f */
[----:B------:R-:W-:Y:S01]  /*3060*/  ISETP.LT.AND P4, PT, R250, UR30, P4 ;  /* 0x0000001efa007c0c */ /* 0x000fe2000a781270 */
[----:B------:R1:W2:Y:S01]  /*3070*/  @P0 LDG.E.U8 R144, desc[UR26][R80.64] ;  /* 0x0000001a50900981 */ /* 0x0002a2000c1e1100 */
[----:B------:R-:W-:Y:S02]  /*3080*/  LOP3.LUT R246, R242, 0x2c, RZ, 0xfc, !PT ;  /* 0x0000002cf2f67812 */ /* 0x000fe400078efcff */
[----:B------:R-:W-:Y:S02]  /*3090*/  PLOP3.LUT P5, PT, PT, PT, UP1, 0x80, 0x8 ;  /* 0x000000000008781c */ /* 0x000fe40003faf018 */
[----:B------:R-:W-:Y:S01]  /*30a0*/  PRMT R146, RZ, 0x7610, R146 ;  /* 0x00007610ff927816 */ /* 0x000fe20000000092 */
[----:B-1----:R-:W-:Y:S02]  /*30b0*/  @P1 IMAD.MOV.U32 R80, RZ, RZ, R33 ;  /* 0x000000ffff501224 */ /* 0x002fe400078e0021 */
[----:B------:R-:W-:Y:S01]  /*30c0*/  @P1 IMAD.MOV.U32 R81, RZ, RZ, R42 ;  /* 0x000000ffff511224 */ /* 0x000fe200078e002a */
[----:B------:R-:W-:-:S02]  /*30d0*/  ISETP.LT.AND P5, PT, R246, UR30, P5 ;  /* 0x0000001ef6007c0c */ /* 0x000fc4000afa1270 */
[C---:B------:R-:W-:Y:S02]  /*30e0*/  LOP3.LUT R243, R242.reuse, 0x34, RZ, 0xfc, !PT ;  /* 0x00000034f2f37812 */ /* 0x040fe400078efcff */
[----:B------:R1:W2:Y:S01]  /*30f0*/  @P1 LDG.E.U8 R143, desc[UR26][R80.64] ;  /* 0x0000001a508f1981 */ /* 0x0002a2000c1e1100 */
[----:B------:R-:W-:Y:S02]  /*3100*/  PLOP3.LUT P0, PT, PT, PT, UP1, 0x80, 0x8 ;  /* 0x000000000008781c */ /* 0x000fe40003f0f018 */
[----:B------:R-:W-:Y:S02]  /*3110*/  PRMT R145, RZ, 0x7610, R145 ;  /* 0x00007610ff917816 */ /* 0x000fe40000000091 */
[----:B------:R-:W-:Y:S01]  /*3120*/  ISETP.LT.AND P0, PT, R243, UR30, P0 ;  /* 0x0000001ef3007c0c */ /* 0x000fe20008701270 */
[----:B-1----:R-:W-:Y:S02]  /*3130*/  @P2 IMAD.MOV.U32 R80, RZ, RZ, R35 ;  /* 0x000000ffff502224 */ /* 0x002fe400078e0023 */
[----:B------:R-:W-:Y:S01]  /*3140*/  @P2 IMAD.MOV.U32 R81, RZ, RZ, R44 ;  /* 0x000000ffff512224 */ /* 0x000fe200078e002c */
[----:B------:R-:W-:-:S02]  /*3150*/  LOP3.LUT R239, R242, 0x3c, RZ, 0xfc, !PT ;  /* 0x0000003cf2ef7812 */ /* 0x000fc400078efcff */
[----:B------:R-:W-:Y:S02]  /*3160*/  PLOP3.LUT P1, PT, PT, PT, UP1, 0x80, 0x8 ;  /* 0x000000000008781c */ /* 0x000fe40003f2f018 */
[----:B------:R1:W2:Y:S01]  /*3170*/  @P2 LDG.E.U8 R146, desc[UR26][R80.64] ;  /* 0x0000001a50922981 */ /* 0x0002a2000c1e1100 */
[----:B------:R-:W-:Y:S02]  /*3180*/  PRMT R147, RZ, 0x7610, R147 ;  /* 0x00007610ff937816 */ /* 0x000fe40000000093 */
[----:B------:R-:W-:Y:S01]  /*3190*/  ISETP.LT.AND P1, PT, R239, UR30, P1 ;  /* 0x0000001eef007c0c */ /* 0x000fe20008f21270 */
[----:B-1----:R-:W-:Y:S02]  /*31a0*/  @P4 IMAD.MOV.U32 R80, RZ, RZ, R37 ;  /* 0x000000ffff504224 */ /* 0x002fe400078e0025 */
[----:B------:R-:W-:Y:S01]  /*31b0*/  @P4 IMAD.MOV.U32 R81, RZ, RZ, R46 ;  /* 0x000000ffff514224 */ /* 0x000fe200078e002e */
[----:B------:R-:W-:Y:S02]  /*31c0*/  LOP3.LUT R164, R242, 0x6, RZ, 0xfc, !PT ;  /* 0x00000006f2a47812 */ /* 0x000fe400078efcff */
[----:B------:R-:W-:-:S02]  /*31d0*/  PLOP3.LUT P2, PT, PT, PT, UP1, 0x80, 0x8 ;  /* 0x000000000008781c */ /* 0x000fc40003f4f018 */
[----:B------:R1:W2:Y:S01]  /*31e0*/  @P4 LDG.E.U8 R145, desc[UR26][R80.64] ;  /* 0x0000001a50914981 */ /* 0x0002a2000c1e1100 */
[----:B------:R-:W-:Y:S02]  /*31f0*/  PRMT R148, RZ, 0x7610, R148 ;  /* 0x00007610ff947816 */ /* 0x000fe40000000094 */
[----:B------:R-:W-:Y:S01]  /*3200*/  ISETP.LT.AND P2, PT, R164, UR30, P2 ;  /* 0x0000001ea4007c0c */ /* 0x000fe20009741270 */
[----:B-1----:R-:W-:Y:S02]  /*3210*/  @P5 IMAD.MOV.U32 R80, RZ, RZ, R39 ;  /* 0x000000ffff505224 */ /* 0x002fe400078e0027 */
[----:B------:R-:W-:Y:S01]  /*3220*/  @P5 IMAD.MOV.U32 R81, RZ, RZ, R48 ;  /* 0x000000ffff515224 */ /* 0x000fe200078e0030 */
[----:B------:R-:W-:Y:S02]  /*3230*/  LOP3.LUT R162, R242, 0x16, RZ, 0xfc, !PT ;  /* 0x00000016f2a27812 */ /* 0x000fe400078efcff */
[----:B------:R-:W-:Y:S02]  /*3240*/  PLOP3.LUT P4, PT, PT, PT, UP1, 0x80, 0x8 ;  /* 0x000000000008781c */ /* 0x000fe40003f8f018 */
[----:B------:R1:W2:Y:S01]  /*3250*/  @P5 LDG.E.U8 R147, desc[UR26][R80.64] ;  /* 0x0000001a50935981 */ /* 0x0002a2000c1e1100 */
[----:B------:R-:W-:-:S02]  /*3260*/  PRMT R150, RZ, 0x7610, R150 ;  /* 0x00007610ff967816 */ /* 0x000fc40000000096 */
        /* <DEDUP_REMOVED lines=16> */
[----:B------:R-:W-:-:S05]  /*3370*/  @P2 IMAD.MOV.U32 R81, RZ, RZ, R54 ;  /* 0x000000ffff512224 */ /* 0x000fca00078e0036 */
[----:B------:R1:W2:Y:S01]  /*3380*/  @P2 LDG.E.U8 R149, desc[UR26][R80.64] ;  /* 0x0000001a50952981 */ /* 0x0002a2000c1e1100 */
[----:B------:R-:W-:Y:S02]  /*3390*/  PLOP3.LUT P2, PT, PT, PT, UP1, 0x80, 0x8 ;  /* 0x000000000008781c */ /* 0x000fe40003f4f018 */
[----:B------:R-:W-:Y:S01]  /*33a0*/  PRMT R153, RZ, 0x7610, R153 ;  /* 0x00007610ff997816 */ /* 0x000fe20000000099 */
[----:B-1----:R-:W-:Y:S02]  /*33b0*/  @P4 IMAD.MOV.U32 R80, RZ, RZ, R47 ;  /* 0x000000ffff504224 */ /* 0x002fe400078e002f */
[----:B------:R-:W-:Y:S01]  /*33c0*/  @P4 IMAD.MOV.U32 R81, RZ, RZ, R56 ;  /* 0x000000ffff514224 */ /* 0x000fe200078e0038 */
[----:B------:R-:W-:-:S04]  /*33d0*/  ISETP.LT.AND P2, PT, R161, UR30, P2 ;  /* 0x0000001ea1007c0c */ /* 0x000fc80009741270 */
[----:B------:R1:W2:Y:S01]  /*33e0*/  @P4 LDG.E.U8 R151, desc[UR26][R80.64] ;  /* 0x0000001a50974981 */ /* 0x0002a2000c1e1100 */
[----:B------:R-:W-:Y:S02]  /*33f0*/  PRMT R152, RZ, 0x7610, R152 ;  /* 0x00007610ff987816 */ /* 0x000fe40000000098 */
[----:B------:R-:W-:Y:S01]  /*3400*/  PLOP3.LUT P4, PT, PT, PT, UP1, 0x80, 0x8 ;  /* 0x000000000008781c */ /* 0x000fe20003f8f018 */
[----:B-1----:R-:W-:Y:S02]  /*3410*/  @P0 IMAD.MOV.U32 R80, RZ, RZ, R49 ;  /* 0x000000ffff500224 */ /* 0x002fe400078e0031 */
[----:B------:R-:W-:-:S05]  /*3420*/  @P0 IMAD.MOV.U32 R81, RZ, RZ, R58 ;  /* 0x000000ffff510224 */ /* 0x000fca00078e003a */
[----:B------:R1:W2:Y:S01]  /*3430*/  @P0 LDG.E.U8 R153, desc[UR26][R80.64] ;  /* 0x0000001a50990981 */ /* 0x0002a2000c1e1100 */
[----:B------:R-:W-:Y:S01]  /*3440*/  ISETP.LT.AND P0, PT, R158, UR30, P4 ;  /* 0x0000001e9e007c0c */ /* 0x000fe2000a701270 */
[----:B-1----:R-:W-:Y:S02]  /*3450*/  @P1 IMAD.MOV.U32 R80, RZ, RZ, R51 ;  /* 0x000000ffff501224 */ /* 0x002fe400078e0033 */
[----:B------:R-:W-:Y:S01]  /*3460*/  @P1 IMAD.MOV.U32 R81, RZ, RZ, R60 ;  /* 0x000000ffff511224 */ /* 0x000fe200078e003c */
[----:B------:R-:W-:-:S04]  /*3470*/  PRMT R155, RZ, 0x7610, R155 ;  /* 0x00007610ff9b7816 */ /* 0x000fc8000000009b */
[----:B------:R1:W2:Y:S01]  /*3480*/  @P1 LDG.E.U8 R152, desc[UR26][R80.64] ;  /* 0x0000001a50981981 */ /* 0x0002a2000c1e1100 */
[----:B------:R-:W-:Y:S02]  /*3490*/  PLOP3.LUT P1, PT, PT, PT, UP1, 0x80, 0x8 ;  /* 0x000000000008781c */ /* 0x000fe40003f2f018 */
[----:B------:R-:W-:Y:S02]  /*34a0*/  PLOP3.LUT P4, PT, PT, PT, UP1, 0x80, 0x8 ;  /* 0x000000000008781c */ /* 0x000fe40003f8f018 */
[----:B------:R-:W-:Y:S01]  /*34b0*/  ISETP.LT.AND P1, PT, R160, UR30, P1 ;  /* 0x0000001ea0007c0c */ /* 0x000fe20008f21270 */
[----:B-1----:R-:W-:Y:S02]  /*34c0*/  @P2 IMAD.MOV.U32 R80, RZ, RZ, R53 ;  /* 0x000000ffff502224 */ /* 0x002fe400078e0035 */
[----:B------:R-:W-:Y:S01]  /*34d0*/  @P2 IMAD.MOV.U32 R81, RZ, RZ, R61 ;  /* 0x000000ffff512224 */ /* 0x000fe200078e003d */
[----:B------:R-:W-:-:S04]  /*34e0*/  PRMT R154, RZ, 0x7610, R154 ;  /* 0x00007610ff9a7816 */ /* 0x000fc8000000009a */
[----:B------:R1:W2:Y:S01]  /*34f0*/  @P2 LDG.E.U8 R155, desc[UR26][R80.64] ;  /* 0x0000001a509b2981 */ /* 0x0002a2000c1e1100 */
[----:B------:R-:W-:Y:S02]  /*3500*/  ISETP.LT.AND P2, PT, R159, UR30, P4 ;  /* 0x0000001e9f007c0c */ /* 0x000fe4000a741270 */
[----:B------:R-:W-:Y:S01]  /*3510*/  PRMT R157, RZ, 0x7610, R157 ;  /* 0x00007610ff9d7816 */ /* 0x000fe2000000009d */
[----:B-1----:R-:W-:Y:S02]  /*3520*/  @P0 IMAD.MOV.U32 R80, RZ, RZ, R55 ;  /* 0x000000ffff500224 */ /* 0x002fe400078e0037 */
[----:B------:R-:W-:-:S05]  /*3530*/  @P0 IMAD.MOV.U32 R81, RZ, RZ, R62 ;  /* 0x000000ffff510224 */ /* 0x000fca00078e003e */
[----:B------:R1:W2:Y:S01]  /*3540*/  @P0 LDG.E.U8 R154, desc[UR26][R80.64] ;  /* 0x0000001a509a0981 */ /* 0x0002a2000c1e1100 */
[C---:B------:R-:W-:Y:S02]  /*3550*/  ISETP.GT.U32.AND P4, PT, R124.reuse, R123, PT ;  /* 0x0000007b7c00720c */ /* 0x040fe40003f84070 */
[----:B------:R-:W-:Y:S02]  /*3560*/  ISETP.GT.U32.AND P0, PT, R124, R121, PT ;  /* 0x000000797c00720c */ /* 0x000fe40003f04070 */
[----:B------:R-:W-:Y:S01]  /*3570*/  PRMT R156, RZ, 0x7610, R156 ;  /* 0x00007610ff9c7816 */ /* 0x000fe2000000009c */
[----:B-1----:R-:W-:Y:S02]  /*3580*/  @P1 IMAD.MOV.U32 R80, RZ, RZ, R57 ;  /* 0x000000ffff501224 */ /* 0x002fe400078e0039 */
[----:B------:R-:W-:-:S05]  /*3590*/  @P1 IMAD.MOV.U32 R81, RZ, RZ, R63 ;  /* 0x000000ffff511224 */ /* 0x000fca00078e003f */
[----:B------:R1:W2:Y:S01]  /*35a0*/  @P1 LDG.E.U8 R157, desc[UR26][R80.64] ;  /* 0x0000001a509d1981 */ /* 0x0002a2000c1e1100 */
[C---:B------:R-:W-:Y:S01]  /*35b0*/  ISETP.GT.U32.AND P1, PT, R124.reuse, R120, PT ;  /* 0x000000787c00720c */ /* 0x040fe20003f24070 */
[----:B-1----:R-:W-:Y:S02]  /*35c0*/  @P2 IMAD.MOV.U32 R80, RZ, RZ, R59 ;  /* 0x000000ffff502224 */ /* 0x002fe400078e003b */
[----:B------:R-:W-:Y:S01]  /*35d0*/  @P2 IMAD.MOV.U32 R81, RZ, RZ, R64 ;  /* 0x000000ffff512224 */ /* 0x000fe200078e0040 */
[----:B------:R-:W-:-:S04]  /*35e0*/  ISETP.GT.U32.AND P5, PT, R124, R122, PT ;  /* 0x0000007a7c00720c */ /* 0x000fc80003fa4070 */
[----:B------:R1:W2:Y:S01]  /*35f0*/  @P2 LDG.E.U8 R156, desc[UR26][R80.64] ;  /* 0x0000001a509c2981 */ /* 0x0002a2000c1e1100 */
[C---:B------:R-:W-:Y:S01]  /*3600*/  ISETP.GT.U32.AND P2, PT, R124.reuse, R119, PT ;  /* 0x000000777c00720c */ /* 0x040fe20003f44070 */
[--C-:B------:R-:W-:Y:S01]  /*3610*/  @!P4 IMAD.IADD R123, R123, 0x1, -R124.reuse ;  /* 0x000000017b7bc824 */ /* 0x100fe200078e0a7c */
[C---:B------:R-:W-:Y:S01]  /*3620*/  ISETP.GT.U32.AND P4, PT, R124.reuse, R117, PT ;  /* 0x000000757c00720c */ /* 0x040fe20003f84070 */
[--C-:B------:R-:W-:Y:S01]  /*3630*/  @!P0 IMAD.IADD R121, R121, 0x1, -R124.reuse ;  /* 0x0000000179798824 */ /* 0x100fe200078e0a7c */
[----:B------:R-:W-:Y:S01]  /*3640*/  ISETP.GT.U32.AND P0, PT, R124, R115, PT ;  /* 0x000000737c00720c */ /* 0x000fe20003f04070 */
[--C-:B------:R-:W-:Y:S01]  /*3650*/  @!P1 IMAD.IADD R120, R120, 0x1, -R124.reuse ;  /* 0x0000000178789824 */ /* 0x100fe200078e0a7c */
[C---:B------:R-:W-:Y:S02]  /*3660*/  ISETP.GT.U32.AND P6, PT, R124.reuse, R118, PT ;  /* 0x000000767c00720c */ /* 0x040fe40003fc4070 */
[----:B------:R-:W-:Y:S01]  /*3670*/  ISETP.GT.U32.AND P1, PT, R124, R114, PT ;  /* 0x000000727c00720c */ /* 0x000fe20003f24070 */
[----:B------:R-:W-:-:S04]  /*3680*/  @!P5 IMAD.IADD R122, R122, 0x1, -R124 ;  /* 0x000000017a7ad824 */ /* 0x000fc800078e0a7c */
[--C-:B------:R-:W-:Y:S01]  /*3690*/  @!P2 IMAD.IADD R119, R119, 0x1, -R124.reuse ;  /* 0x000000017777a824 */ /* 0x100fe200078e0a7c */
[C---:B------:R-:W-:Y:S01]  /*36a0*/  ISETP.GT.U32.AND P2, PT, R124.reuse, R113, PT ;  /* 0x000000717c00720c */ /* 0x040fe20003f44070 */
[--C-:B------:R-:W-:Y:S01]  /*36b0*/  @!P4 IMAD.IADD R117, R117, 0x1, -R124.reuse ;  /* 0x000000017575c824 */ /* 0x100fe200078e0a7c */
[C---:B------:R-:W-:Y:S01]  /*36c0*/  ISETP.GT.U32.AND P5, PT, R124.reuse, R116, PT ;  /* 0x000000747c00720c */ /* 0x040fe20003fa4070 */
[--C-:B------:R-:W-:Y:S01]  /*36d0*/  @!P0 IMAD.IADD R115, R115, 0x1, -R124.reuse ;  /* 0x0000000173738824 */ /* 0x100fe200078e0a7c */
[C---:B------:R-:W-:Y:S02]  /*36e0*/  ISETP.GT.U32.AND P4, PT, R124.reuse, R122, PT ;  /* 0x0000007a7c00720c */ /* 0x040fe40003f84070 */
[----:B------:R-:W-:Y:S01]  /*36f0*/  ISETP.GT.U32.AND P0, PT, R124, R120, PT ;  /* 0x000000787c00720c */ /* 0x000fe20003f04070 */
[--C-:B------:R-:W-:Y:S01]  /*3700*/  @!P6 IMAD.IADD R118, R118, 0x1, -R124.reuse ;  /* 0x000000017676e824 */ /* 0x100fe200078e0a7c */
[----:B------:R-:W-:Y:S01]  /*3710*/  ISETP.GT.U32.AND P6, PT, R124, R123, PT ;  /* 0x0000007b7c00720c */ /* 0x000fe20003fc4070 */
[----:B------:R-:W-:Y:S01]  /*3720*/  @!P1 IMAD.IADD R114, R114, 0x1, -R124 ;  /* 0x0000000172729824 */ /* 0x000fe200078e0a7c */
[----:B------:R-:W-:-:S03]  /*3730*/  ISETP.GT.U32.AND P1, PT, R124, R119, PT ;  /* 0x000000777c00720c */ /* 0x000fc60003f24070 */
[--C-:B------:R-:W-:Y:S01]  /*3740*/  @!P2 IMAD.IADD R113, R113, 0x1, -R124.reuse ;  /* 0x000000017171a824 */ /* 0x100fe200078e0a7c */
[----:B------:R-:W-:Y:S01]  /*3750*/  ISETP.GT.U32.AND P2, PT, R124, R118, PT ;  /* 0x000000767c00720c */ /* 0x000fe20003f44070 */
[--C-:B------:R-:W-:Y:S01]  /*3760*/  @!P5 IMAD.IADD R116, R116, 0x1, -R124.reuse ;  /* 0x000000017474d824 */ /* 0x100fe200078e0a7c */
[----:B------:R-:W-:Y:S01]  /*3770*/  ISETP.GT.U32.AND P5, PT, R124, R121, PT ;  /* 0x000000797c00720c */ /* 0x000fe20003fa4070 */
[--C-:B------:R-:W-:Y:S01]  /*3780*/  @!P4 IMAD.IADD R122, R122, 0x1, -R124.reuse ;  /* 0x000000017a7ac824 */ /* 0x100fe200078e0a7c */
[----:B------:R-:W-:Y:S01]  /*3790*/  ISETP.GT.U32.AND P4, PT, R124, R117, PT ;  /* 0x000000757c00720c */ /* 0x000fe20003f84070 */
[--C-:B------:R-:W-:Y:S01]  /*37a0*/  @!P0 IMAD.IADD R120, R120, 0x1, -R124.reuse ;  /* 0x0000000178788824 */ /* 0x100fe200078e0a7c */
[C---:B------:R-:W-:Y:S01]  /*37b0*/  ISETP.GT.U32.AND P0, PT, R124.reuse, R115, PT ;  /* 0x000000737c00720c */ /* 0x040fe20003f04070 */
[--C-:B------:R-:W-:Y:S01]  /*37c0*/  @!P6 IMAD.IADD R123, R123, 0x1, -R124.reuse ;  /* 0x000000017b7be824 */ /* 0x100fe200078e0a7c */
[C---:B------:R-:W-:Y:S01]  /*37d0*/  ISETP.GT.U32.AND P6, PT, R124.reuse, R114, PT ;  /* 0x000000727c00720c */ /* 0x040fe20003fc4070 */
[----:B------:R-:W-:Y:S01]  /*37e0*/  @!P1 IMAD.IADD R119, R119, 0x1, -R124 ;  /* 0x0000000177779824 */ /* 0x000fe200078e0a7c */
[----:B------:R-:W-:-:S03]  /*37f0*/  ISETP.GT.U32.AND P1, PT, R124, R113, PT ;  /* 0x000000717c00720c */ /* 0x000fc60003f24070 */
[--C-:B------:R-:W-:Y:S01]  /*3800*/  @!P2 IMAD.IADD R118, R118, 0x1, -R124.reuse ;  /* 0x000000017676a824 */ /* 0x100fe200078e0a7c */
[C---:B------:R-:W-:Y:S01]  /*3810*/  ISETP.GT.U32.AND P2, PT, R124.reuse, R112, PT ;  /* 0x000000707c00720c */ /* 0x040fe20003f44070 */
[--C-:B------:R-:W-:Y:S01]  /*3820*/  @!P5 IMAD.IADD R121, R121, 0x1, -R124.reuse ;  /* 0x000000017979d824 */ /* 0x100fe200078e0a7c */
[C---:B------:R-:W-:Y:S01]  /*3830*/  ISETP.GT.U32.AND P5, PT, R124.reuse, R116, PT ;  /* 0x000000747c00720c */ /* 0x040fe20003fa4070 */
[--C-:B------:R-:W-:Y:S01]  /*3840*/  @!P4 IMAD.IADD R117, R117, 0x1, -R124.reuse ;  /* 0x000000017575c824 */ /* 0x100fe200078e0a7c */
[C---:B------:R-:W-:Y:S01]  /*3850*/  ISETP.GT.U32.AND P4, PT, R124.reuse, R111, PT ;  /* 0x0000006f7c00720c */ /* 0x040fe20003f84070 */
[--C-:B------:R-:W-:Y:S01]  /*3860*/  @!P0 IMAD.IADD R115, R115, 0x1, -R124.reuse ;  /* 0x0000000173738824 */ /* 0x100fe200078e0a7c */
[----:B------:R-:W-:Y:S01]  /*3870*/  ISETP.GT.U32.AND P0, PT, R124, R109, PT ;  /* 0x0000006d7c00720c */ /* 0x000fe20003f04070 */
[--C-:B------:R-:W-:Y:S01]  /*3880*/  @!P6 IMAD.IADD R114, R114, 0x1, -R124.reuse ;  /* 0x000000017272e824 */ /* 0x100fe200078e0a7c */
[C---:B------:R-:W-:Y:S01]  /*3890*/  ISETP.GT.U32.AND P6, PT, R124.reuse, R108, PT ;  /* 0x0000006c7c00720c */ /* 0x040fe20003fc4070 */
[----:B------:R-:W-:Y:S01]  /*38a0*/  @!P1 IMAD.IADD R113, R113, 0x1, -R124 ;  /* 0x0000000171719824 */ /* 0x000fe200078e0a7c */
[----:B------:R-:W-:-:S03]  /*38b0*/  ISETP.GT.U32.AND P1, PT, R124, R107, PT ;  /* 0x0000006b7c00720c */ /* 0x000fc60003f24070 */
[--C-:B------:R-:W-:Y:S01]  /*38c0*/  @!P2 IMAD.IADD R112, R112, 0x1, -R124.reuse ;  /* 0x000000017070a824 */ /* 0x100fe200078e0a7c */
[----:B------:R-:W-:Y:S01]  /*38d0*/  ISETP.GT.U32.AND P2, PT, R124, R106, PT ;  /* 0x0000006a7c00720c */ /* 0x000fe20003f44070 */
[--C-:B------:R-:W-:Y:S01]  /*38e0*/  @!P5 IMAD.IADD R116, R116, 0x1, -R124.reuse ;  /* 0x000000017474d824 */ /* 0x100fe200078e0a7c */
[C---:B------:R-:W-:Y:S01]  /*38f0*/  ISETP.GT.U32.AND P5, PT, R124.reuse, R110, PT ;  /* 0x0000006e7c00720c */ /* 0x040fe20003fa4070 */
[--C-:B------:R-:W-:Y:S01]  /*3900*/  @!P4 IMAD.IADD R111, R111, 0x1, -R124.reuse ;  /* 0x000000016f6fc824 */ /* 0x100fe200078e0a7c */
[----:B------:R-:W-:Y:S01]  /*3910*/  ISETP.GT.U32.AND P4, PT, R124, R105, PT ;  /* 0x000000697c00720c */ /* 0x000fe20003f84070 */
[--C-:B------:R-:W-:Y:S02]  /*3920*/  @!P0 IMAD.IADD R109, R109, 0x1, -R124.reuse ;  /* 0x000000016d6d8824 */ /* 0x100fe400078e0a7c */
        /* <DEDUP_REMOVED lines=9> */
[C---:B------:R-:W-:Y:S02]  /*39c0*/  ISETP.GT.U32.AND P4, PT, R124.reuse, R107, PT ;  /* 0x0000006b7c00720c */ /* 0x040fe40003f84070 */
[C---:B------:R-:W-:Y:S01]  /*39d0*/  ISETP.GT.U32.AND P6, PT, R124.reuse, R110, PT ;  /* 0x0000006e7c00720c */ /* 0x040fe20003fc4070 */
        /* <DEDUP_REMOVED lines=21> */
[C---:B------:R-:W-:Y:S01]  /*3b30*/  ISETP.GT.U32.AND P4, PT, R124.reuse, R97, PT ;  /* 0x000000617c00720c */ /* 0x040fe20003f84070 */
[--C-:B------:R-:W-:Y:S01]  /*3b40*/  @!P6 IMAD.IADD R105, R105, 0x1, -R124.reuse ;  /* 0x000000016969e824 */ /* 0x100fe200078e0a7c */
[----:B------:R-:W-:Y:S01]  /*3b50*/  ISETP.GT.U32.AND P6, PT, R124, R104, PT ;  /* 0x000000687c00720c */ /* 0x000fe20003fc4070 */
[--C-:B------:R-:W-:Y:S01]  /*3b60*/  @!P0 IMAD.IADD R100, R100, 0x1, -R124.reuse ;  /* 0x0000000164648824 */ /* 0x100fe200078e0a7c */
[----:B------:R-:W-:Y:S01]  /*3b70*/  ISETP.GT.U32.AND P0, PT, R124, R96, PT ;  /* 0x000000607c00720c */ /* 0x000fe20003f04070 */
[----:B------:R-:W-:Y:S01]  /*3b80*/  @!P1 IMAD.IADD R98, R98, 0x1, -R124 ;  /* 0x0000000162629824 */ /* 0x000fe200078e0a7c */
[----:B------:R-:W-:-:S03]  /*3b90*/  ISETP.GT.U32.AND P1, PT, R124, R101, PT ;  /* 0x000000657c00720c */ /* 0x000fc60003f24070 */
        /* <DEDUP_REMOVED lines=75> */
[----:B------:R-:W-:Y:S01]  /*4050*/  ISETP.GT.U32.AND P5, PT, R124, R83, PT ;  /* 0x000000537c00720c */ /* 0x000fe20003fa4070 */
[--C-:B------:R-:W-:Y:S02]  /*4060*/  @!P4 IMAD.IADD R77, R77, 0x1, -R124.reuse ;  /* 0x000000014d4dc824 */ /* 0x100fe400078e0a7c */
[--C-:B------:R-:W-:Y:S01]  /*4070*/  @!P6 IMAD.IADD R78, R78, 0x1, -R124.reuse ;  /* 0x000000014e4ee824 */ /* 0x100fe200078e0a7c */
[----:B------:R-:W-:Y:S01]  /*4080*/  ISETP.GT.U32.AND P4, PT, R124, R79, PT ;  /* 0x0000004f7c00720c */ /* 0x000fe20003f84070 */
[--C-:B------:R-:W-:Y:S02]  /*4090*/  @!P0 IMAD.IADD R76, R76, 0x1, -R124.reuse ;  /* 0x000000014c4c8824 */ /* 0x100fe400078e0a7c */
[----:B------:R-:W-:Y:S01]  /*40a0*/  @!P1 IMAD.IADD R73, R73, 0x1, -R124 ;  /* 0x0000000149499824 */ /* 0x000fe200078e0a7c */
[----:B------:R-:W-:-:S02]  /*40b0*/  ISETP.GT.U32.AND P0, PT, R124, R78, PT ;  /* 0x0000004e7c00720c */ /* 0x000fc40003f04070 */
[----:B------:R-:W-:Y:S01]  /*40c0*/  ISETP.GT.U32.AND P1, PT, R124, R77, PT ;  /* 0x0000004d7c00720c */ /* 0x000fe20003f24070 */
[--C-:B------:R-:W-:Y:S01]  /*40d0*/  @!P2 IMAD.IADD R84, R84, 0x1, -R124.reuse ;  /* 0x000000015454a824 */ /* 0x100fe200078e0a7c */
[C---:B------:R-:W-:Y:S02]  /*40e0*/  ISETP.GT.U32.AND P2, PT, R124.reuse, R76, PT ;  /* 0x0000004c7c00720c */ /* 0x040fe40003f44070 */
[C---:B------:R-:W-:Y:S02]  /*40f0*/  ISETP.GT.U32.AND P6, PT, R124.reuse, R82, PT ;  /* 0x000000527c00720c */ /* 0x040fe40003fc4070 */
[C---:B------:R-:W-:Y:S02]  /*4100*/  LOP3.LUT R175, R237.reuse, 0x74, RZ, 0xfc, !PT ;  /* 0x00000074edaf7812 */ /* 0x040fe400078efcff */
[----:B------:R-:W-:Y:S01]  /*4110*/  LOP3.LUT R174, R237, 0x76, RZ, 0xfc, !PT ;  /* 0x00000076edae7812 */ /* 0x000fe200078efcff */
[--C-:B------:R-:W-:Y:S01]  /*4120*/  @!P5 IMAD.IADD R83, R83, 0x1, -R124.reuse ;  /* 0x000000015353d824 */ /* 0x100fe200078e0a7c */
[C---:B------:R-:W-:Y:S01]  /*4130*/  ISETP.GT.U32.AND P5, PT, R124.reuse, R72, PT ;  /* 0x000000487c00720c */ /* 0x040fe20003fa4070 */
[----:B------:R-:W-:Y:S01]  /*4140*/  @!P4 IMAD.IADD R79, R79, 0x1, -R124 ;  /* 0x000000014f4fc824 */ /* 0x000fe200078e0a7c */
[----:B------:R-:W-:-:S02]  /*4150*/  ISETP.GT.U32.AND P4, PT, R124, R71, PT ;  /* 0x000000477c00720c */ /* 0x000fc40003f84070 */
[----:B------:R-:W-:Y:S02]  /*4160*/  IABS R158, R175 ;  /* 0x000000af009e7213 */ /* 0x000fe40000000000 */
[----:B-1----:R-:W-:Y:S01]  /*4170*/  IABS R81, R174 ;  /* 0x000000ae00517213 */ /* 0x002fe20000000000 */
[--C-:B------:R-:W-:Y:S01]  /*4180*/  @!P0 IMAD.IADD R78, R78, 0x1, -R124.reuse ;  /* 0x000000014e4e8824 */ /* 0x100fe200078e0a7c */
[C---:B------:R-:W-:Y:S01]  /*4190*/  ISETP.GT.U32.AND P0, PT, R124.reuse, R70, PT ;  /* 0x000000467c00720c */ /* 0x040fe20003f04070 */
[--C-:B------:R-:W-:Y:S01]  /*41a0*/  @!P1 IMAD.IADD R77, R77, 0x1, -R124.reuse ;  /* 0x000000014d4d9824 */ /* 0x100fe200078e0a7c */
[----:B------:R-:W-:Y:S01]  /*41b0*/  ISETP.GT.U32.AND P1, PT, R124, R69, PT ;  /* 0x000000457c00720c */ /* 0x000fe20003f24070 */
[----:B------:R-:W-:Y:S01]  /*41c0*/  @!P2 IMAD.IADD R76, R76, 0x1, -R124 ;  /* 0x000000014c4ca824 */ /* 0x000fe200078e0a7c */
[----:B------:R-:W-:Y:S01]  /*41d0*/  ISETP.GT.U32.AND P2, PT, R124, R68, PT ;  /* 0x000000447c00720c */ /* 0x000fe20003f44070 */
[----:B------:R-:W-:Y:S01]  /*41e0*/  IMAD.HI.U32 R159, R125, R158, RZ ;  /* 0x0000009e7d9f7227 */ /* 0x000fe200078e00ff */
[----:B------:R-:W-:-:S03]  /*41f0*/  LOP3.LUT R172, R237, 0x7a, RZ, 0xfc, !PT ;  /* 0x0000007aedac7812 */ /* 0x000fc600078efcff */
[----:B------:R-:W-:Y:S01]  /*4200*/  IMAD.HI.U32 R162, R125, R81, RZ ;  /* 0x000000517da27227 */ /* 0x000fe200078e00ff */
[----:B------:R-:W-:-:S03]  /*4210*/  IABS R80, R172 ;  /* 0x000000ac00507213 */ /* 0x000fc60000000000 */
[----:B------:R-:W-:Y:S01]  /*4220*/  @!P6 IMAD.IADD R82, R82, 0x1, -R124 ;  /* 0x000000015252e824 */ /* 0x000fe200078e0a7c */
[----:B------:R-:W-:Y:S01]  /*4230*/  ISETP.GT.U32.AND P6, PT, R124, R73, PT ;  /* 0x000000497c00720c */ /* 0x000fe20003fc4070 */
[----:B------:R-:W-:Y:S02]  /*4240*/  IMAD.MOV R159, RZ, RZ, -R159 ;  /* 0x000000ffff9f7224 */ /* 0x000fe400078e0a9f */
[----:B------:R-:W-:Y:S02]  /*4250*/  IMAD.MOV R162, RZ, RZ, -R162 ;  /* 0x000000ffffa27224 */ /* 0x000fe400078e0aa2 */
[--C-:B------:R-:W-:Y:S01]  /*4260*/  @!P5 IMAD.IADD R72, R72, 0x1, -R124.reuse ;  /* 0x000000014848d824 */ /* 0x100fe200078e0a7c */
[C---:B------:R-:W-:Y:S01]  /*4270*/  ISETP.GT.U32.AND P5, PT, R124.reuse, R67, PT ;  /* 0x000000437c00720c */ /* 0x040fe20003fa4070 */
[----:B------:R-:W-:Y:S01]  /*4280*/  @!P4 IMAD.IADD R71, R71, 0x1, -R124 ;  /* 0x000000014747c824 */ /* 0x000fe200078e0a7c */
[C---:B------:R-:W-:Y:S01]  /*4290*/  ISETP.GT.U32.AND P4, PT, R124.reuse, R66, PT ;  /* 0x000000427c00720c */ /* 0x040fe20003f84070 */
[----:B------:R-:W-:-:S02]  /*42a0*/  IMAD R158, R124, R159, R158 ;  /* 0x0000009f7c9e7224 */ /* 0x000fc400078e029e */
[----:B------:R-:W-:Y:S02]  /*42b0*/  IMAD R81, R124, R162, R81 ;  /* 0x000000a27c517224 */ /* 0x000fe400078e0251 */
[----:B------:R-:W-:Y:S01]  /*42c0*/  IMAD.HI.U32 R160, R125, R80, RZ ;  /* 0x000000507da07227 */ /* 0x000fe200078e00ff */
[----:B------:R-:W-:-:S03]  /*42d0*/  LOP3.LUT R173, R237, 0x78, RZ, 0xfc, !PT ;  /* 0x00000078edad7812 */ /* 0x000fc600078efcff */
[--C-:B------:R-:W-:Y:S01]  /*42e0*/  @!P0 IMAD.IADD R70, R70, 0x1, -R124.reuse ;  /* 0x0000000146468824 */ /* 0x100fe200078e0a7c */
[C---:B------:R-:W-:Y:S01]  /*42f0*/  ISETP.GT.U32.AND P0, PT, R124.reuse, R71, PT ;  /* 0x000000477c00720c */ /* 0x040fe20003f04070 */
[--C-:B------:R-:W-:Y:S01]  /*4300*/  @!P1 IMAD.IADD R69, R69, 0x1, -R124.reuse ;  /* 0x0000000145459824 */ /* 0x100fe200078e0a7c */
[----:B------:R-:W-:Y:S01]  /*4310*/  ISETP.GT.U32.AND P1, PT, R124, R158, PT ;  /* 0x0000009e7c00720c */ /* 0x000fe20003f24070 */
[----:B------:R-:W-:Y:S01]  /*4320*/  @!P2 IMAD.IADD R68, R68, 0x1, -R124 ;  /* 0x000000014444a824 */ /* 0x000fe200078e0a7c */
[C---:B------:R-:W-:Y:S01]  /*4330*/  ISETP.GT.U32.AND P2, PT, R124.reuse, R81, PT ;  /* 0x000000517c00720c */ /* 0x040fe20003f44070 */
[----:B------:R-:W-:Y:S01]  /*4340*/  IMAD.MOV R160, RZ, RZ, -R160 ;  /* 0x000000ffffa07224 */ /* 0x000fe200078e0aa0 */
[----:B------:R-:W-:Y:S01]  /*4350*/  LOP3.LUT R171, R237, 0x7c, RZ, 0xfc, !PT ;  /* 0x0000007cedab7812 */ /* 0x000fe200078efcff */
[----:B------:R-:W-:Y:S01]  /*4360*/  @!P6 IMAD.IADD R73, R73, 0x1, -R124 ;  /* 0x000000014949e824 */ /* 0x000fe200078e0a7c */
[----:B------:R-:W-:Y:S01]  /*4370*/  LEA.HI R162, R163, R129, RZ, 0x1a ;  /* 0x00000081a3a27211 */ /* 0x000fe200078fd0ff */
[C---:B------:R-:W-:Y:S01]  /*4380*/  IMAD R80, R124.reuse, R160, R80 ;  /* 0x000000a07c507224 */ /* 0x040fe200078e0250 */
[----:B------:R-:W-:-:S02]  /*4390*/  ISETP.GT.U32.AND P6, PT, R124, R72, PT ;  /* 0x000000487c00720c */ /* 0x000fc40003fc4070 */
[----:B------:R-:W-:Y:S02]  /*43a0*/  IABS R159, R173 ;  /* 0x000000ad009f7213 */ /* 0x000fe40000000000 */
[----:B------:R-:W-:Y:S01]  /*43b0*/  IABS R160, R171 ;  /* 0x000000ab00a07213 */ /* 0x000fe20000000000 */
[--C-:B------:R-:W-:Y:S02]  /*43c0*/  @!P5 IMAD.IADD R67, R67, 0x1, -R124.reuse ;  /* 0x000000014343d824 */ /* 0x100fe400078e0a7c */
[----:B------:R-:W-:Y:S01]  /*43d0*/  @!P4 IMAD.IADD R66, R66, 0x1, -R124 ;  /* 0x000000014242c824 */ /* 0x000fe200078e0a7c */
[----:B------:R-:W-:Y:S01]  /*43e0*/  ISETP.GT.U32.AND P4, PT, R124, R69, PT ;  /* 0x000000457c00720c */ /* 0x000fe20003f84070 */
[----:B------:R-:W-:Y:S02]  /*43f0*/  VIADD R169, R162, 0x5e ;  /* 0x0000005ea2a97836 */ /* 0x000fe40000000000 */
[----:B------:R-:W-:-:S04]  /*4400*/  IMAD.HI.U32 R161, R125, R159, RZ ;  /* 0x0000009f7da17227 */ /* 0x000fc800078e00ff */
[----:B------:R-:W-:Y:S01]  /*4410*/  IMAD.HI.U32 R163, R125, R160, RZ ;  /* 0x000000a07da37227 */ /* 0x000fe200078e00ff */
[----:B------:R-:W-:-:S03]  /*4420*/  IABS R129, R169 ;  /* 0x000000a900817213 */ /* 0x000fc60000000000 */
[--C-:B------:R-:W-:Y:S01]  /*4430*/  @!P0 IMAD.IADD R71, R71, 0x1, -R124.reuse ;  /* 0x0000000147478824 */ /* 0x100fe200078e0a7c */
[----:B------:R-:W-:Y:S01]  /*4440*/  ISETP.GT.U32.AND P0, PT, R124, R67, PT ;  /* 0x000000437c00720c */ /* 0x000fe20003f04070 */
[--C-:B------:R-:W-:Y:S01]  /*4450*/  @!P1 IMAD.IADD R158, R158, 0x1, -R124.reuse ;  /* 0x000000019e9e9824 */ /* 0x100fe200078e0a7c */
[----:B------:R-:W-:Y:S01]  /*4460*/  ISETP.GT.U32.AND P1, PT, R124, R66, PT ;  /* 0x000000427c00720c */ /* 0x000fe20003f24070 */
[--C-:B------:R-:W-:Y:S02]  /*4470*/  @!P2 IMAD.IADD R81, R81, 0x1, -R124.reuse ;  /* 0x000000015151a824 */ /* 0x100fe400078e0a7c */
[----:B------:R-:W-:Y:S02]  /*4480*/  IMAD.MOV R161, RZ, RZ, -R161 ;  /* 0x000000ffffa17224 */ /* 0x000fe400078e0aa1 */
[----:B------:R-:W-:Y:S02]  /*4490*/  VIADD R170, R162, 0x4e ;  /* 0x0000004ea2aa7836 */ /* 0x000fe40000000000 */
[----:B------:R-:W-:Y:S01]  /*44a0*/  IMAD.MOV R163, RZ, RZ, -R163 ;  /* 0x000000ffffa37224 */ /* 0x000fe200078e0aa3 */
[----:B------:R-:W-:Y:S01]  /*44b0*/  ISETP.GT.U32.AND P5, PT, R124, R70, PT ;  /* 0x000000467c00720c */ /* 0x000fe20003fa4070 */
[----:B------:R-:W-:Y:S01]  /*44c0*/  @!P6 IMAD.IADD R72, R72, 0x1, -R124 ;  /* 0x000000014848e824 */ /* 0x000fe200078e0a7c */
[C---:B------:R-:W-:Y:S01]  /*44d0*/  ISETP.GT.U32.AND P6, PT, R124.reuse, R68, PT ;  /* 0x000000447c00720c */ /* 0x040fe20003fc4070 */
[C---:B------:R-:W-:Y:S01]  /*44e0*/  IMAD R159, R124.reuse, R161, R159 ;  /* 0x000000a17c9f7224 */ /* 0x040fe200078e029f */
[C---:B------:R-:W-:Y:S01]  /*44f0*/  ISETP.GT.U32.AND P2, PT, R124.reuse, R81, PT ;  /* 0x000000517c00720c */ /* 0x040fe20003f44070 */
[----:B------:R-:W-:Y:S01]  /*4500*/  IMAD R160, R124, R163, R160 ;  /* 0x000000a37ca07224 */ /* 0x000fe200078e02a0 */
[----:B------:R-:W-:Y:S01]  /*4510*/  IABS R161, R170 ;  /* 0x000000aa00a17213 */ /* 0x000fe20000000000 */
[----:B------:R-:W-:-:S04]  /*4520*/  IMAD.HI.U32 R163, R125, R129, RZ ;  /* 0x000000817da37227 */ /* 0x000fc800078e00ff */
[----:B------:R-:W-:Y:S01]  /*4530*/  @!P4 IMAD.IADD R69, R69, 0x1, -R124 ;  /* 0x000000014545c824 */ /* 0x000fe200078e0a7c */
[----:B------:R-:W-:Y:S01]  /*4540*/  ISETP.GT.U32.AND P4, PT, R124, R159, PT ;  /* 0x0000009f7c00720c */ /* 0x000fe20003f84070 */
[----:B------:R-:W-:Y:S02]  /*4550*/  IMAD.MOV R163, RZ, RZ, -R163 ;  /* 0x000000ffffa37224 */ /* 0x000fe400078e0aa3 */
[----:B------:R-:W-:Y:S02]  /*4560*/  VIADD R168, R162, 0x6e ;  /* 0x0000006ea2a87836 */ /* 0x000fe40000000000 */
[----:B------:R-:W-:-:S04]  /*4570*/  IMAD.HI.U32 R164, R125, R161, RZ ;  /* 0x000000a17da47227 */ /* 0x000fc800078e00ff */
[----:B------:R-:W-:Y:S02]  /*4580*/  VIADD R167, R162, 0x7e ;  /* 0x0000007ea2a77836 */ /* 0x000fe40000000000 */
[--C-:B------:R-:W-:Y:S01]  /*4590*/  @!P0 IMAD.IADD R67, R67, 0x1, -R124.reuse ;  /* 0x0000000143438824 */ /* 0x100fe200078e0a7c */
[C---:B------:R-:W-:Y:S01]  /*45a0*/  ISETP.GT.U32.AND P0, PT, R124.reuse, R160, PT ;  /* 0x000000a07c00720c */ /* 0x040fe20003f04070 */
[----:B------:R-:W-:Y:S01]  /*45b0*/  IMAD R129, R124, R163, R129 ;  /* 0x000000a37c817224 */ /* 0x000fe200078e0281 */
[----:B------:R-:W-:Y:S01]  /*45c0*/  IABS R163, R168 ;  /* 0x000000a800a37213 */ /* 0x000fe20000000000 */
[----:B------:R-:W-:Y:S01]  /*45d0*/  @!P1 IMAD.IADD R66, R66, 0x1, -R124 ;  /* 0x0000000142429824 */ /* 0x000fe200078e0a7c */
[----:B------:R-:W-:Y:S01]  /*45e0*/  ISETP.GT.U32.AND P1, PT, R124, R65, PT ;  /* 0x000000417c00720c */ /* 0x000fe20003f24070 */
[----:B------:R-:W-:Y:S01]  /*45f0*/  IMAD.MOV R164, RZ, RZ, -R164 ;  /* 0x000000ffffa47224 */ /* 0x000fe200078e0aa4 */
[----:B------:R-:W-:Y:S01]  /*4600*/  IABS R162, R167 ;  /* 0x000000a700a27213 */ /* 0x000fe20000000000 */
[--C-:B------:R-:W-:Y:S01]  /*4610*/  @!P5 IMAD.IADD R70, R70, 0x1, -R124.reuse ;  /* 0x000000014646d824 */ /* 0x100fe200078e0a7c */
[----:B------:R-:W-:Y:S01]  /*4620*/  ISETP.GT.U32.AND P5, PT, R124, R158, PT ;  /* 0x0000009e7c00720c */ /* 0x000fe20003fa4070 */
[--C-:B------:R-:W-:Y:S01]  /*4630*/  @!P6 IMAD.IADD R68, R68, 0x1, -R124.reuse ;  /* 0x000000014444e824 */ /* 0x100fe200078e0a7c */
[C---:B------:R-:W-:Y:S01]  /*4640*/  ISETP.GT.U32.AND P6, PT, R124.reuse, R80, PT ;  /* 0x000000507c00720c */ /* 0x040fe20003fc4070 */
[----:B------:R-:W-:Y:S01]  /*4650*/  @!P2 IMAD.IADD R81, R81, 0x1, -R124 ;  /* 0x000000015151a824 */ /* 0x000fe200078e0a7c */
[C---:B------:R-:W-:Y:S01]  /*4660*/  ISETP.GT.U32.AND P2, PT, R124.reuse, R129, PT ;  /* 0x000000817c00720c */ /* 0x040fe20003f44070 */
[----:B------:R-:W-:-:S02]  /*4670*/  IMAD R161, R124, R164, R161 ;  /* 0x000000a47ca17224 */ /* 0x000fc400078e02a1 */
[----:B------:R-:W-:-:S04]  /*4680*/  IMAD.HI.U32 R164, R125, R163, RZ ;  /* 0x000000a37da47227 */ /* 0x000fc800078e00ff */
[----:B------:R-:W-:-:S04]  /*4690*/  IMAD.HI.U32 R125, R125, R162, RZ ;  /* 0x000000a27d7d7227 */ /* 0x000fc800078e00ff */
[----:B------:R-:W-:Y:S02]  /*46a0*/  @!P4 IMAD.IADD R159, R159, 0x1, -R124 ;  /* 0x000000019f9fc824 */ /* 0x000fe400078e0a7c */
[----:B------:R-:W-:Y:S02]  /*46b0*/  IMAD.MOV R164, RZ, RZ, -R164 ;  /* 0x000000ffffa47224 */ /* 0x000fe400078e0aa4 */
[----:B------:R-:W-:Y:S02]  /*46c0*/  IMAD.MOV R165, RZ, RZ, -R125 ;  /* 0x000000ffffa57224 */ /* 0x000fe400078e0a7d */
[--C-:B------:R-:W-:Y:S01]  /*46d0*/  @!P0 IMAD.IADD R160, R160, 0x1, -R124.reuse ;  /* 0x00000001a0a08824 */ /* 0x100fe200078e0a7c */
[C---:B------:R-:W-:Y:S01]  /*46e0*/  ISETP.GT.U32.AND P0, PT, R124.reuse, R159, PT ;  /* 0x0000009f7c00720c */ /* 0x040fe20003f04070 */
[----:B------:R-:W-:Y:S02]  /*46f0*/  IMAD R125, R124, R164, R163 ;  /* 0x000000a47c7d7224 */ /* 0x000fe400078e02a3 */
[----:B------:R-:W-:-:S02]  /*4700*/  @!P1 IMAD.IADD R65, R65, 0x1, -R124 ;  /* 0x0000000141419824 */ /* 0x000fc400078e0a7c */
[--C-:B------:R-:W-:Y:S01]  /*4710*/  @!P5 IMAD.IADD R158, R158, 0x1, -R124.reuse ;  /* 0x000000019e9ed824 */ /* 0x100fe200078e0a7c */
[----:B------:R-:W-:Y:S01]  /*4720*/  ISETP.GT.U32.AND P5, PT, R124, R161, PT ;  /* 0x000000a17c00720c */ /* 0x000fe20003fa4070 */
[--C-:B------:R-:W-:Y:S01]  /*4730*/  @!P6 IMAD.IADD R80, R80, 0x1, -R124.reuse ;  /* 0x000000015050e824 */ /* 0x100fe200078e0a7c */
[C---:B------:R-:W-:Y:S01]  /*4740*/  ISETP.GT.U32.AND P4, PT, R124.reuse, R125, PT ;  /* 0x0000007d7c00720c */ /* 0x040fe20003f84070 */
[--C-:B------:R-:W-:Y:S01]  /*4750*/  @!P2 IMAD.IADD R129, R129, 0x1, -R124.reuse ;  /* 0x000000018181a824 */ /* 0x100fe200078e0a7c */
[C---:B------:R-:W-:Y:S02]  /*4760*/  ISETP.GT.U32.AND P2, PT, R124.reuse, R65, PT ;  /* 0x000000417c00720c */ /* 0x040fe40003f44070 */
[C---:B------:R-:W-:Y:S01]  /*4770*/  ISETP.GT.U32.AND P1, PT, R124.reuse, R80, PT ;  /* 0x000000507c00720c */ /* 0x040fe20003f24070 */
[----:B------:R-:W-:Y:S01]  /*4780*/  @!P0 IMAD.IADD R159, R159, 0x1, -R124 ;  /* 0x000000019f9f8824 */ /* 0x000fe200078e0a7c */
[----:B------:R-:W-:-:S05]  /*4790*/  ISETP.GT.U32.AND P0, PT, R124, R129, PT ;  /* 0x000000817c00720c */ /* 0x000fca0003f04070 */
[--C-:B------:R-:W-:Y:S01]  /*47a0*/  @!P5 IMAD.IADD R161, R161, 0x1, -R124.reuse ;  /* 0x00000001a1a1d824 */ /* 0x100fe200078e0a7c */
[----:B------:R-:W-:Y:S01]  /*47b0*/  ISETP.GT.U32.AND P5, PT, R124, R160, PT ;  /* 0x000000a07c00720c */ /* 0x000fe20003fa4070 */
[--C-:B------:R-:W-:Y:S02]  /*47c0*/  @!P4 IMAD.IADD R125, R125, 0x1, -R124.reuse ;  /* 0x000000017d7dc824 */ /* 0x100fe400078e0a7c */
[--C-:B------:R-:W-:Y:S01]  /*47d0*/  @!P2 IMAD.IADD R65, R65, 0x1, -R124.reuse ;  /* 0x000000014141a824 */ /* 0x100fe200078e0a7c */
[----:B------:R-:W-:Y:S01]  /*47e0*/  ISETP.GE.AND P2, PT, R237, RZ, PT ;  /* 0x000000ffed00720c */ /* 0x000fe20003f46270 */
[--C-:B------:R-:W-:Y:S01]  /*47f0*/  @!P1 IMAD.IADD R80, R80, 0x1, -R124.reuse ;  /* 0x0000000150509824 */ /* 0x100fe200078e0a7c */
[----:B------:R-:W-:Y:S01]  /*4800*/  ISETP.GT.U32.AND P1, PT, R124, R125, PT ;  /* 0x0000007d7c00720c */ /* 0x000fe20003f24070 */
[----:B------:R-:W-:Y:S01]  /*4810*/  IMAD R232, R166, UR17, RZ ;  /* 0x00000011a6e87c24 */ /* 0x000fe2000f8e02ff */
[----:B------:R-:W-:Y:S01]  /*4820*/  ISETP.GT.U32.AND P4, PT, R124, R161, PT ;  /* 0x000000a17c00720c */ /* 0x000fe20003f84070 */
[----:B------:R-:W-:Y:S01]  /*4830*/  @!P0 IMAD.IADD R129, R129, 0x1, -R124 ;  /* 0x0000000181818824 */ /* 0x000fe200078e0a7c */
[----:B------:R-:W-:-:S03]  /*4840*/  ISETP.GE.AND P0, PT, R228, RZ, PT ;  /* 0x000000ffe400720c */ /* 0x000fc60003f06270 */
[----:B------:R-:W-:Y:S01]  /*4850*/  @!P5 IMAD.IADD R160, R160, 0x1, -R124 ;  /* 0x00000001a0a0d824 */ /* 0x000fe200078e0a7c */
[----:B------:R-:W-:-:S03]  /*4860*/  IADD3 R233, P5, PT, R232, UR22, RZ ;  /* 0x00000016e8e97c10 */ /* 0x000fc6000ffbe0ff */
[----:B------:R-:W-:Y:S01]  /*4870*/  @!P2 IMAD.MOV R123, RZ, RZ, -R123 ;  /* 0x000000ffff7ba224 */ /* 0x000fe200078e0a7b */
[----:B------:R-:W-:Y:S01]  /*4880*/  ISETP.GE.AND P2, PT, R225, RZ, PT ;  /* 0x000000ffe100720c */ /* 0x000fe20003f46270 */
[--C-:B------:R-:W-:Y:S01]  /*4890*/  @!P1 IMAD.IADD R125, R125, 0x1, -R124.reuse ;  /* 0x000000017d7d9824 */ /* 0x100fe200078e0a7c */
[----:B------:R-:W-:Y:S02]  /*48a0*/  LEA.HI.X.SX32 R232, R232, UR23, 0x1, P5 ;  /* 0x00000017e8e87c11 */ /* 0x000fe4000a8f0eff */
[----:B------:R-:W-:Y:S02]  /*48b0*/  ISETP.GE.AND P1, PT, R227, RZ, PT ;  /* 0x000000ffe300720c */ /* 0x000fe40003f26270 */
[----:B------:R-:W-:Y:S01]  /*48c0*/  ISETP.GE.AND P5, PT, R226, RZ, PT ;  /* 0x000000ffe200720c */ /* 0x000fe20003fa6270 */
[----:B------:R-:W-:Y:S01]  /*48d0*/  @!P4 IMAD.IADD R161, R161, 0x1, -R124 ;  /* 0x00000001a1a1c824 */ /* 0x000fe200078e0a7c */
[----:B------:R-:W-:Y:S01]  /*48e0*/  ISETP.GE.AND P4, PT, R229, RZ, PT ;  /* 0x000000ffe500720c */ /* 0x000fe20003f86270 */
[----:B------:R-:W-:Y:S01]  /*48f0*/  @!P0 IMAD.MOV R121, RZ, RZ, -R121 ;  /* 0x000000ffff798224 */ /* 0x000fe200078e0a79 */
[----:B------:R-:W-:-:S03]  /*4900*/  ISETP.GE.AND P0, PT, R223, RZ, PT ;  /* 0x000000ffdf00720c */ /* 0x000fc60003f06270 */
[----:B------:R-:W-:Y:S01]  /*4910*/  @!P2 IMAD.MOV R118, RZ, RZ, -R118 ;  /* 0x000000ffff76a224 */ /* 0x000fe200078e0a76 */
[----:B------:R-:W-:-:S03]  /*4920*/  ISETP.GE.AND P2, PT, R220, RZ, PT ;  /* 0x000000ffdc00720c */ /* 0x000fc60003f46270 */
[----:B------:R-:W-:Y:S01]  /*4930*/  @!P1 IMAD.MOV R120, RZ, RZ, -R120 ;  /* 0x000000ffff789224 */ /* 0x000fe200078e0a78 */
[----:B------:R-:W-:Y:S01]  /*4940*/  ISETP.GE.AND P1, PT, R222, RZ, PT ;  /* 0x000000ffde00720c */ /* 0x000fe20003f26270 */
[----:B------:R-:W-:Y:S01]  /*4950*/  @!P5 IMAD.MOV R119, RZ, RZ, -R119 ;  /* 0x000000ffff77d224 */ /* 0x000fe200078e0a77 */
[----:B------:R-:W-:Y:S01]  /*4960*/  ISETP.GE.AND P5, PT, R221, RZ, PT ;  /* 0x000000ffdd00720c */ /* 0x000fe20003fa6270 */
[----:B------:R-:W-:Y:S01]  /*4970*/  @!P4 IMAD.MOV R122, RZ, RZ, -R122 ;  /* 0x000000ffff7ac224 */ /* 0x000fe200078e0a7a */
        /* <DEDUP_REMOVED lines=82> */
[----:B------:R-:W-:Y:S01]  /*4ea0*/  ISETP.GE.AND P0, PT, R178, RZ, PT ;  /* 0x000000ffb200720c */ /* 0x000fe20003f06270 */
[----:B------:R-:W-:Y:S02]  /*4eb0*/  IMAD R162, R124, R165, R162 ;  /* 0x000000a57ca27224 */ /* 0x000fe400078e02a2 */
[----:B------:R-:W-:Y:S01]  /*4ec0*/  @!P2 IMAD.MOV R70, RZ, RZ, -R70 ;  /* 0x000000ffff46a224 */ /* 0x000fe200078e0a46 */
[----:B------:R-:W-:Y:S01]  /*4ed0*/  ISETP.GE.AND P2, PT, R175, RZ, PT ;  /* 0x000000ffaf00720c */ /* 0x000fe20003f46270 */
[----:B0-----:R-:W-:-:S04]  /*4ee0*/  @!UP2 UIADD3 UR4, UPT, UPT, -UR7, 0x100000, URZ ;  /* 0x001000000704a890 */ /* 0x001fc8000fffe1ff */
[----:B------:R-:W-:Y:S02]  /*4ef0*/  @!UP2 USHF.L.U32 UR5, UR4, 0xb, URZ ;  /* 0x0000000b0405a899 */ /* 0x000fe400080006ff */
[----:B------:R-:W-:Y:S01]  /*4f00*/  @!UP2 USHF.L.U32 UR4, UR4, 0x1, URZ ;  /* 0x000000010404a899 */ /* 0x000fe200080006ff */
[----:B------:R-:W-:Y:S01]  /*4f10*/  @!P1 IMAD.MOV R72, RZ, RZ, -R72 ;  /* 0x000000ffff489224 */ /* 0x000fe200078e0a48 */
[----:B------:R-:W-:Y:S01]  /*4f20*/  ISETP.GE.AND P1, PT, R177, RZ, PT ;  /* 0x000000ffb100720c */ /* 0x000fe20003f26270 */
[----:B------:R-:W-:Y:S01]  /*4f30*/  @!P5 IMAD.MOV R71, RZ, RZ, -R71 ;  /* 0x000000ffff47d224 */ /* 0x000fe200078e0a47 */
[----:B------:R-:W-:Y:S01]  /*4f40*/  ISETP.GE.AND P5, PT, R176, RZ, PT ;  /* 0x000000ffb000720c */ /* 0x000fe20003fa6270 */
[----:B------:R-:W-:Y:S01]  /*4f50*/  @!P4 IMAD.MOV R76, RZ, RZ, -R76 ;  /* 0x000000ffff4cc224 */ /* 0x000fe200078e0a4c */
[----:B------:R-:W-:Y:S01]  /*4f60*/  ISETP.GT.U32.AND P6, PT, R124, R162, PT ;  /* 0x000000a27c00720c */ /* 0x000fe20003fc4070 */
[----:B------:R-:W-:Y:S01]  /*4f70*/  @!P0 IMAD.MOV R68, RZ, RZ, -R68 ;  /* 0x000000ffff448224 */ /* 0x000fe200078e0a44 */
[----:B------:R-:W-:Y:S01]  /*4f80*/  ISETP.GE.AND P4, PT, R179, RZ, PT ;  /* 0x000000ffb300720c */ /* 0x000fe20003f86270 */
[----:B------:R-:W-:Y:S01]  /*4f90*/  VOTEU.ALL UP3, P3 ;  /* 0x0000000000ff7886 */ /* 0x000fe20001860000 */
[----:B------:R-:W-:Y:S01]  /*4fa0*/  ISETP.GE.AND P0, PT, R174, RZ, PT ;  /* 0x000000ffae00720c */ /* 0x000fe20003f06270 */
[----:B------:R-:W-:Y:S01]  /*4fb0*/  @!P2 IMAD.MOV R158, RZ, RZ, -R158 ;  /* 0x000000ffff9ea224 */ /* 0x000fe200078e0a9e */
[----:B------:R-:W-:-:S02]  /*4fc0*/  ISETP.GE.AND P2, PT, R171, RZ, PT ;  /* 0x000000ffab00720c */ /* 0x000fc40003f46270 */
[----:B------:R0:W1:Y:S01]  /*4fd0*/  @!UP3 SYNCS.EXCH.64 URZ, [UR13+0x6008], UR4 ;  /* 0x006008040dffb5b2 */ /* 0x0000620008000100 */
[----:B------:R-:W-:Y:S01]  /*4fe0*/  @!P1 IMAD.MOV R67, RZ, RZ, -R67 ;  /* 0x000000ffff439224 */ /* 0x000fe200078e0a43 */
[----:B------:R-:W-:Y:S01]  /*4ff0*/  ISETP.GE.AND P1, PT, R173, RZ, PT ;  /* 0x000000ffad00720c */ /* 0x000fe20003f26270 */
[----:B------:R-:W-:Y:S01]  /*5000*/  @!P5 IMAD.MOV R66, RZ, RZ, -R66 ;  /* 0x000000ffff42d224 */ /* 0x000fe200078e0a42 */
[----:B------:R-:W-:Y:S01]  /*5010*/  ISETP.GE.AND P5, PT, R172, RZ, PT ;  /* 0x000000ffac00720c */ /* 0x000fe20003fa6270 */
[----:B------:R-:W-:Y:S01]  /*5020*/  @!P6 IMAD.IADD R162, R162, 0x1, -R124 ;  /* 0x00000001a2a2e824 */ /* 0x000fe200078e0a7c */
[----:B0-----:R-:W0:Y:S01]  /*5030*/  LDCU UR4, c[0x0][0x3b0] ;  /* 0x00007600ff0477ac */ /* 0x001e220008000800 */
[----:B------:R-:W-:Y:S01]  /*5040*/  @!P4 IMAD.MOV R69, RZ, RZ, -R69 ;  /* 0x000000ffff45c224 */ /* 0x000fe200078e0a45 */
[----:B------:R-:W-:Y:S01]  /*5050*/  ISETP.NE.AND P4, PT, R75, RZ, PT ;  /* 0x000000ff4b00720c */ /* 0x000fe20003f85270 */
[----:B------:R-:W-:Y:S01]  /*5060*/  @!P0 IMAD.MOV R81, RZ, RZ, -R81 ;  /* 0x000000ffff518224 */ /* 0x000fe200078e0a51 */
[----:B------:R-:W-:-:S02]  /*5070*/  LOP3.LUT R75, RZ, R75, RZ, 0x33, !PT ;  /* 0x0000004bff4b7212 */ /* 0x000fc400078e33ff */
[----:B------:R-:W-:Y:S02]  /*5080*/  ISETP.GE.AND P0, PT, R170, RZ, PT ;  /* 0x000000ffaa00720c */ /* 0x000fe40003f06270 */
[----:B------:R-:W-:Y:S01]  /*5090*/  ISETP.GT.U32.AND P6, PT, R124, R162, PT ;  /* 0x000000a27c00720c */ /* 0x000fe20003fc4070 */
[----:B------:R-:W-:Y:S01]  /*50a0*/  @!P2 IMAD.MOV R160, RZ, RZ, -R160 ;  /* 0x000000ffffa0a224 */ /* 0x000fe200078e0aa0 */
[----:B------:R-:W-:Y:S02]  /*50b0*/  SEL R122, R75, R122, !P4 ;  /* 0x0000007a4b7a7207 */ /* 0x000fe40006000000 */
[----:B------:R-:W-:Y:S01]  /*50c0*/  ISETP.GE.AND P2, PT, R167, RZ, PT ;  /* 0x000000ffa700720c */ /* 0x000fe20003f46270 */
[----:B------:R-:W-:Y:S01]  /*50d0*/  @!P1 IMAD.MOV R159, RZ, RZ, -R159 ;  /* 0x000000ffff9f9224 */ /* 0x000fe200078e0a9f */
[----:B------:R-:W-:Y:S01]  /*50e0*/  SEL R204, R75, R73, !P4 ;  /* 0x000000494bcc7207 */ /* 0x000fe20006000000 */
[----:B------:R-:W-:Y:S01]  /*50f0*/  @!P5 IMAD.MOV R80, RZ, RZ, -R80 ;  /* 0x000000ffff50d224 */ /* 0x000fe200078e0a50 */
[----:B------:R-:W-:-:S02]  /*5100*/  ISETP.GE.AND P1, PT, R169, RZ, PT ;  /* 0x000000ffa900720c */ /* 0x000fc40003f26270 */
[----:B------:R-:W-:Y:S01]  /*5110*/  ISETP.GE.AND P5, PT, R168, RZ, PT ;  /* 0x000000ffa800720c */ /* 0x000fe20003fa6270 */
[----:B0-----:R-:W-:Y:S01]  /*5120*/  IMAD R73, R122, UR4, RZ ;  /* 0x000000047a497c24 */ /* 0x001fe2000f8e02ff */
[C---:B------:R-:W-:Y:S02]  /*5130*/  SEL R120, R75.reuse, R120, !P4 ;  /* 0x000000784b787207 */ /* 0x040fe40006000000 */
[C---:B------:R-:W-:Y:S01]  /*5140*/  SEL R116, R75.reuse, R116, !P4 ;  /* 0x000000744b747207 */ /* 0x040fe20006000000 */
[----:B------:R-:W-:Y:S01]  /*5150*/  @!P0 IMAD.MOV R161, RZ, RZ, -R161 ;  /* 0x000000ffffa18224 */ /* 0x000fe200078e0aa1 */
[C---:B------:R-:W-:Y:S01]  /*5160*/  SEL R114, R75.reuse, R114, !P4 ;  /* 0x000000724b727207 */ /* 0x040fe20006000000 */
[----:B------:R-:W-:Y:S01]  /*5170*/  @!P6 IMAD.IADD R162, R162, 0x1, -R124 ;  /* 0x00000001a2a2e824 */ /* 0x000fe200078e0a7c */
[C---:B------:R-:W-:Y:S01]  /*5180*/  SEL R186, R75.reuse, R85, !P4 ;  /* 0x000000554bba7207 */ /* 0x040fe20006000000 */
[----:B------:R-:W-:Y:S01]  /*5190*/  IMAD R85, R116, UR4, RZ ;  /* 0x0000000474557c24 */ /* 0x000fe2000f8e02ff */
[C---:B------:R-:W-:Y:S01]  /*51a0*/  SEL R198, R75.reuse, R77, !P4 ;  /* 0x0000004d4bc67207 */ /* 0x040fe20006000000 */
[----:B------:R-:W-:Y:S01]  /*51b0*/  IMAD R77, R120, UR4, RZ ;  /* 0x00000004784d7c24 */ /* 0x000fe2000f8e02ff */
[----:B------:R-:W-:-:S02]  /*51c0*/  SEL R220, R75, R66, !P4 ;  /* 0x000000424bdc7207 */ /* 0x000fc40006000000 */
[----:B------:R-:W-:Y:S02]  /*51d0*/  SEL R110, R75, R110, !P4 ;  /* 0x0000006e4b6e7207 */ /* 0x000fe40006000000 */
[----:B------:R-:W-:Y:S01]  /*51e0*/  IADD3 R66, P0, PT, R73, R233, RZ ;  /* 0x000000e949427210 */ /* 0x000fe20007f1e0ff */
[----:B-----5:R0:W-:Y:S01]  /*51f0*/  STS.U8 [R238+UR13+0x4600], R128 ;  /* 0x00460080ee007988 */ /* 0x0201e2000800000d */
[C---:B------:R-:W-:Y:S01]  /*5200*/  SEL R118, R75.reuse, R118, !P4 ;  /* 0x000000764b767207 */ /* 0x040fe20006000000 */
[----:B------:R-:W-:Y:S01]  /*5210*/  @!P2 IMAD.MOV R162, RZ, RZ, -R162 ;  /* 0x000000ffffa2a224 */ /* 0x000fe200078e0aa2 */
[C---:B------:R-:W-:Y:S01]  /*5220*/  SEL R112, R75.reuse, R112, !P4 ;  /* 0x000000704b707207 */ /* 0x040fe20006000000 */
[----:B--2---:R2:W-:Y:S01]  /*5230*/  STS.U8 [R238+UR13+0x4000], R74 ;  /* 0x0040004aee007988 */ /* 0x0045e2000800000d */
[C---:B------:R-:W-:Y:S02]  /*5240*/  SEL R109, R75.reuse, R109, !P4 ;  /* 0x0000006d4b6d7207 */ /* 0x040fe40006000000 */
[----:B------:R-:W-:-:S02]  /*5250*/  SEL R214, R75, R68, !P4 ;  /* 0x000000444bd67207 */ /* 0x000fc40006000000 */
[----:B------:R-:W-:Y:S01]  /*5260*/  LEA.HI.X.SX32 R73, R73, R232, 0x1, P0 ;  /* 0x000000e849497211 */ /* 0x000fe200000f0eff */
[----:B0-----:R-:W-:Y:S01]  /*5270*/  IMAD R128, R114, UR4, RZ ;  /* 0x0000000472807c24 */ /* 0x001fe2000f8e02ff */
[C---:B------:R-:W-:Y:S01]  /*5280*/  SEL R108, R75.reuse, R108, !P4 ;  /* 0x0000006c4b6c7207 */ /* 0x040fe20006000000 */
[----:B------:R-:W-:Y:S01]  /*5290*/  IMAD R114, R110, UR4, RZ ;  /* 0x000000046e727c24 */ /* 0x000fe2000f8e02ff */
[----:B------:R-:W-:Y:S02]  /*52a0*/  SEL R104, R75, R104, !P4 ;  /* 0x000000684b687207 */ /* 0x000fe40006000000 */
[-C--:B------:R-:W-:Y:S02]  /*52b0*/  IADD3 R68, P2, PT, R77, R233.reuse, RZ ;  /* 0x000000e94d447210 */ /* 0x080fe40007f5e0ff */
[----:B--2---:R-:W-:Y:S02]  /*52c0*/  IADD3 R74, P0, PT, R85, R233, RZ ;  /* 0x000000e9554a7210 */ /* 0x004fe40007f1e0ff */
[----:B------:R-:W-:-:S02]  /*52d0*/  SEL R121, R75, R121, !P4 ;  /* 0x000000794b797207 */ /* 0x000fc40006000000 */
[C---:B------:R-:W-:Y:S01]  /*52e0*/  SEL R224, R75.reuse, R81, !P4 ;  /* 0x000000514be07207 */ /* 0x040fe20006000000 */
[----:B------:R-:W-:Y:S01]  /*52f0*/  IMAD R81, R118, UR4, RZ ;  /* 0x0000000476517c24 */ /* 0x000fe2000f8e02ff */
[----:B------:R-:W-:Y:S01]  /*5300*/  LOP3.LUT R236, R238, 0x10, RZ, 0x3c, !PT ;  /* 0x00000010eeec7812 */ /* 0x000fe200078e3cff */
[----:B------:R-:W-:Y:S01]  /*5310*/  @!P1 IMAD.MOV R129, RZ, RZ, -R129 ;  /* 0x000000ffff819224 */ /* 0x000fe200078e0a81 */
[C---:B------:R-:W-:Y:S01]  /*5320*/  SEL R97, R75.reuse, R97, !P4 ;  /* 0x000000614b617207 */ /* 0x040fe20006000000 */
[----:B------:R-:W-:Y:S01]  /*5330*/  @!P5 IMAD.MOV R125, RZ, RZ, -R125 ;  /* 0x000000ffff7dd224 */ /* 0x000fe200078e0a7d */
[C---:B------:R-:W-:Y:S01]  /*5340*/  SEL R89, R75.reuse, R89, !P4 ;  /* 0x000000594b597207 */ /* 0x040fe20006000000 */
[----:B------:R-:W-:Y:S01]  /*5350*/  IMAD R118, R112, UR4, RZ ;  /* 0x0000000470767c24 */ /* 0x000fe2000f8e02ff */
[----:B------:R-:W-:Y:S01]  /*5360*/  SEL R98, R75, R98, !P4 ;  /* 0x000000624b627207 */ /* 0x000fe20006000000 */
[----:B------:R-:W-:Y:S01]  /*5370*/  IMAD R112, R109, UR4, RZ ;  /* 0x000000046d707c24 */ /* 0x000fe2000f8e02ff */
[C---:B------:R-:W-:Y:S01]  /*5380*/  SEL R90, R75.reuse, R90, !P4 ;  /* 0x0000005a4b5a7207 */ /* 0x040fe20006000000 */
[----:B------:R-:W-:Y:S01]  /*5390*/  IMAD R110, R108, UR4, RZ ;  /* 0x000000046c6e7c24 */ /* 0x000fe2000f8e02ff */
[C---:B------:R-:W-:Y:S01]  /*53a0*/  SEL R182, R75.reuse, R86, !P4 ;  /* 0x000000564bb67207 */ /* 0x040fe20006000000 */
[----:B------:R-:W-:Y:S01]  /*53b0*/  IMAD R109, R104, UR4, RZ ;  /* 0x00000004686d7c24 */ /* 0x000fe2000f8e02ff */
[----:B------:R-:W-:-:S02]  /*53c0*/  SEL R196, R75, R78, !P4 ;  /* 0x0000004e4bc47207 */ /* 0x000fc40006000000 */
[-C--:B------:R-:W-:Y:S02]  /*53d0*/  LEA.HI.X.SX32 R77, R77, R232.reuse, 0x1, P2 ;  /* 0x000000e84d4d7211 */ /* 0x080fe400010f0eff */
[----:B------:R-:W-:Y:S01]  /*53e0*/  LEA.HI.X.SX32 R85, R85, R232, 0x1, P0 ;  /* 0x000000e855557211 */ /* 0x000fe200000f0eff */
[----:B---3--:R-:W-:Y:S01]  /*53f0*/  STS.U8 [R238+UR13+0x4200], R126 ;  /* 0x0042007eee007988 */ /* 0x008fe2000800000d */
[----:B------:R-:W-:Y:S01]  /*5400*/  SEL R202, R75, R76, !P4 ;  /* 0x0000004c4bca7207 */ /* 0x000fe20006000000 */
[----:B------:R-:W-:Y:S01]  /*5410*/  IMAD R76, R121, UR4, RZ ;  /* 0x00000004794c7c24 */ /* 0x000fe2000f8e02ff */
[-C--:B------:R-:W-:Y:S01]  /*5420*/  IADD3 R78, P2, PT, R128, R233.reuse, RZ ;  /* 0x000000e9804e7210 */ /* 0x080fe20007f5e0ff */
[----:B----4-:R-:W-:Y:S01]  /*5430*/  STS.U8 [R238+UR13+0x4400], R127 ;  /* 0x0044007fee007988 */ /* 0x010fe2000800000d */
[----:B------:R-:W-:Y:S02]  /*5440*/  IADD3 R86, P0, PT, R114, R233, RZ ;  /* 0x000000e972567210 */ /* 0x000fe40007f1e0ff */
[C---:B------:R-:W-:Y:S01]  /*5450*/  SEL R115, R75.reuse, R115, !P4 ;  /* 0x000000734b737207 */ /* 0x040fe20006000000 */
[----:B------:R-:W-:Y:S01]  /*5460*/  STS.U8 [R238+UR13+0x4800], R130 ;  /* 0x00480082ee007988 */ /* 0x000fe2000800000d */
[----:B------:R-:W-:Y:S01]  /*5470*/  SEL R123, R75, R123, !P4 ;  /* 0x0000007b4b7b7207 */ /* 0x000fe20006000000 */
[----:B------:R-:W-:-:S02]  /*5480*/  IMAD R121, R97, UR4, RZ ;  /* 0x0000000461797c24 */ /* 0x000fc4000f8e02ff */
[----:B------:R-:W-:Y:S01]  /*5490*/  STS.U8 [R238+UR13+0x4a00], R132 ;  /* 0x004a0084ee007988 */ /* 0x000fe2000800000d */
[----:B------:R-:W-:-:S03]  /*54a0*/  SEL R119, R75, R119, !P4 ;  /* 0x000000774b777207 */ /* 0x000fc60006000000 */
[----:B------:R-:W-:Y:S01]  /*54b0*/  STS.U8 [R238+UR13+0x4c00], R131 ;  /* 0x004c0083ee007988 */ /* 0x000fe2000800000d */
[----:B------:R-:W-:-:S03]  /*54c0*/  SEL R117, R75, R117, !P4 ;  /* 0x000000754b757207 */ /* 0x000fc60006000000 */
[----:B------:R-:W-:Y:S01]  /*54d0*/  STS.U8 [R238+UR13+0x4e00], R134 ;  /* 0x004e0086ee007988 */ /* 0x000fe2000800000d */
[C---:B------:R-:W-:Y:S01]  /*54e0*/  SEL R113, R75.reuse, R113, !P4 ;  /* 0x000000714b717207 */ /* 0x040fe20006000000 */
[----:B------:R-:W-:Y:S01]  /*54f0*/  IMAD R120, R98, UR4, RZ ;  /* 0x0000000462787c24 */ /* 0x000fe2000f8e02ff */
[C---:B------:R-:W-:Y:S01]  /*5500*/  SEL R111, R75.reuse, R111, !P4 ;  /* 0x0000006f4b6f7207 */ /* 0x040fe20006000000 */
[----:B------:R0:W-:Y:S01]  /*5510*/  STS.U8 [R236+UR13+0x4680], R137 ;  /* 0x00468089ec007988 */ /* 0x0001e2000800000d */
[C---:B------:R-:W-:Y:S02]  /*5520*/  SEL R107, R75.reuse, R107, !P4 ;  /* 0x0000006b4b6b7207 */ /* 0x040fe40006000000 */
[C---:B------:R-:W-:Y:S01]  /*5530*/  SEL R106, R75.reuse, R106, !P4 ;  /* 0x0000006a4b6a7207 */ /* 0x040fe20006000000 */
[----:B------:R2:W-:Y:S01]  /*5540*/  STS.U8 [R236+UR13+0x4280], R135 ;  /* 0x00428087ec007988 */ /* 0x0005e2000800000d */
[C---:B------:R-:W-:Y:S02]  /*5550*/  SEL R105, R75.reuse, R105, !P4 ;  /* 0x000000694b697207 */ /* 0x040fe40006000000 */
[----:B------:R-:W-:-:S02]  /*5560*/  SEL R103, R75, R103, !P4 ;  /* 0x000000674b677207 */ /* 0x000fc40006000000 */
[----:B------:R-:W-:Y:S01]  /*5570*/  SEL R102, R75, R102, !P4 ;  /* 0x000000664b667207 */ /* 0x000fe20006000000 */
[----:B0-----:R-:W-:Y:S01]  /*5580*/  IMAD R137, R89, UR4, RZ ;  /* 0x0000000459897c24 */ /* 0x001fe2000f8e02ff */
[C---:B------:R-:W-:Y:S02]  /*5590*/  SEL R101, R75.reuse, R101, !P4 ;  /* 0x000000654b657207 */ /* 0x040fe40006000000 */
[C---:B------:R-:W-:Y:S01]  /*55a0*/  SEL R100, R75.reuse, R100, !P4 ;  /* 0x000000644b647207 */ /* 0x040fe20006000000 */
[----:B--2---:R-:W-:Y:S01]  /*55b0*/  IMAD R135, R90, UR4, RZ ;  /* 0x000000045a877c24 */ /* 0x004fe2000f8e02ff */
[C---:B------:R-:W-:Y:S02]  /*55c0*/  SEL R99, R75.reuse, R99, !P4 ;  /* 0x000000634b637207 */ /* 0x040fe40006000000 */
[C---:B------:R-:W-:Y:S02]  /*55d0*/  SEL R96, R75.reuse, R96, !P4 ;  /* 0x000000604b607207 */ /* 0x040fe40006000000 */
[----:B------:R-:W-:-:S02]  /*55e0*/  SEL R95, R75, R95, !P4 ;  /* 0x0000005f4b5f7207 */ /* 0x000fc40006000000 */
[C---:B------:R-:W-:Y:S02]  /*55f0*/  SEL R94, R75.reuse, R94, !P4 ;  /* 0x0000005e4b5e7207 */ /* 0x040fe40006000000 */
[C---:B------:R-:W-:Y:S02]  /*5600*/  SEL R93, R75.reuse, R93, !P4 ;  /* 0x0000005d4b5d7207 */ /* 0x040fe40006000000 */
[C---:B------:R-:W-:Y:S02]  /*5610*/  SEL R65, R75.reuse, R65, !P4 ;  /* 0x000000414b417207 */ /* 0x040fe40006000000 */
        /* <DEDUP_REMOVED lines=21> */
[-C--:B------:R-:W-:Y:S02]  /*5770*/  LEA.HI.X.SX32 R89, R128, R232.reuse, 0x1, P2 ;  /* 0x000000e880597211 */ /* 0x080fe400010f0eff */
[-C--:B------:R-:W-:Y:S01]  /*5780*/  LEA.HI.X.SX32 R97, R114, R232.reuse, 0x1, P0 ;  /* 0x000000e872617211 */ /* 0x080fe200000f0eff */
[----:B------:R-:W-:Y:S01]  /*5790*/  IMAD R87, R115, UR4, RZ ;  /* 0x0000000473577c24 */ /* 0x000fe2000f8e02ff */
[-C--:B------:R-:W-:Y:S02]  /*57a0*/  IADD3 R90, P2, PT, R110, R233.reuse, RZ ;  /* 0x000000e96e5a7210 */ /* 0x080fe40007f5e0ff */
[-C--:B------:R-:W-:Y:S02]  /*57b0*/  IADD3 R98, P0, PT, R109, R233.reuse, RZ ;  /* 0x000000e96d627210 */ /* 0x080fe40007f1e0ff */
[----:B------:R-:W-:Y:S01]  /*57c0*/  IADD3 R67, P1, PT, R76, R233, RZ ;  /* 0x000000e94c437210 */ /* 0x000fe20007f3e0ff */
[----:B------:R-:W-:Y:S01]  /*57d0*/  IMAD R115, R101, UR4, RZ ;  /* 0x0000000465737c24 */ /* 0x000fe2000f8e02ff */
[-C--:B------:R-:W-:Y:S01]  /*57e0*/  LEA.HI.X.SX32 R101, R110, R232.reuse, 0x1, P2 ;  /* 0x000000e86e657211 */ /* 0x080fe200010f0eff */
[----:B------:R-:W-:Y:S01]  /*57f0*/  IMAD R126, R75, UR4, RZ ;  /* 0x000000044b7e7c24 */ /* 0x000fe2000f8e02ff */
[-C--:B------:R-:W-:Y:S01]  /*5800*/  LEA.HI.X.SX32 R109, R109, R232.reuse, 0x1, P0 ;  /* 0x000000e86d6d7211 */ /* 0x080fe200000f0eff */
[----:B------:R-:W-:Y:S01]  /*5810*/  IMAD R129, R65, UR4, RZ ;  /* 0x0000000441817c24 */ /* 0x000fe2000f8e02ff */
[----:B------:R-:W-:-:S02]  /*5820*/  LEA.HI.X.SX32 R75, R76, R232, 0x1, P1 ;  /* 0x000000e84c4b7211 */ /* 0x000fc400008f0eff */
[CC--:B------:R-:W-:Y:S02]  /*5830*/  IADD3 R110, P0, PT, R120.reuse, R233.reuse, RZ ;  /* 0x000000e9786e7210 */ /* 0x0c0fe40007f1e0ff */
[-C--:B------:R-:W-:Y:S01]  /*5840*/  IADD3 R76, P1, PT, R87, R233.reuse, RZ ;  /* 0x000000e9574c7210 */ /* 0x080fe20007f3e0ff */
[----:B------:R-:W-:Y:S01]  /*5850*/  IMAD R127, R113, UR4, RZ ;  /* 0x00000004717f7c24 */ /* 0x000fe2000f8e02ff */
[-C--:B------:R-:W-:Y:S01]  /*5860*/  LEA.HI.X.SX32 R120, R120, R232.reuse, 0x1, P0 ;  /* 0x000000e878787211 */ /* 0x080fe200000f0eff */
[----:B------:R-:W-:Y:S01]  /*5870*/  IMAD R116, R111, UR4, RZ ;  /* 0x000000046f747c24 */ /* 0x000fe2000f8e02ff */
[-C--:B------:R-:W-:Y:S01]  /*5880*/  LEA.HI.X.SX32 R87, R87, R232.reuse, 0x1, P1 ;  /* 0x000000e857577211 */ /* 0x080fe200008f0eff */
[----:B------:R-:W-:Y:S01]  /*5890*/  IMAD R180, R180, UR4, RZ ;  /* 0x00000004b4b47c24 */ /* 0x000fe2000f8e02ff */
[-C--:B------:R-:W-:Y:S01]  /*58a0*/  IADD3 R130, P0, PT, R129, R233.reuse, RZ ;  /* 0x000000e981827210 */ /* 0x080fe20007f1e0ff */
[----:B------:R-:W-:Y:S01]  /*58b0*/  IMAD R111, R103, UR4, RZ ;  /* 0x00000004676f7c24 */ /* 0x000fe2000f8e02ff */
[-C--:B------:R-:W-:Y:S01]  /*58c0*/  IADD3 R88, P1, PT, R112, R233.reuse, RZ ;  /* 0x000000e970587210 */ /* 0x080fe20007f3e0ff */
[----:B------:R-:W-:Y:S01]  /*58d0*/  IMAD R113, R102, UR4, RZ ;  /* 0x0000000466717c24 */ /* 0x000fe2000f8e02ff */
[----:B------:R-:W-:Y:S01]  /*58e0*/  LEA.HI.X.SX32 R129, R129, R232, 0x1, P0 ;  /* 0x000000e881817211 */ /* 0x000fe200000f0eff */
[----:B------:R-:W-:Y:S01]  /*58f0*/  IMAD R79, R119, UR4, RZ ;  /* 0x00000004774f7c24 */ /* 0x000fe2000f8e02ff */
[----:B------:R-:W-:Y:S01]  /*5900*/  IADD3 R181, P0, PT, R180, R233, RZ ;  /* 0x000000e9b4b57210 */ /* 0x000fe20007f1e0ff */
[----:B------:R-:W-:-:S02]  /*5910*/  IMAD R83, R117, UR4, RZ ;  /* 0x0000000475537c24 */ /* 0x000fc4000f8e02ff */
[----:B------:R-:W-:Y:S01]  /*5920*/  IMAD R119, R99, UR4, RZ ;  /* 0x0000000463777c24 */ /* 0x000fe2000f8e02ff */
[-C--:B------:R-:W-:Y:S01]  /*5930*/  LEA.HI.X.SX32 R99, R112, R232.reuse, 0x1, P1 ;  /* 0x000000e870637211 */ /* 0x080fe200008f0eff */
[----:B------:R-:W-:Y:S01]  /*5940*/  IMAD R117, R100, UR4, RZ ;  /* 0x0000000464757c24 */ /* 0x000fe2000f8e02ff */
[-C--:B------:R-:W-:Y:S01]  /*5950*/  IADD3 R100, P1, PT, R111, R233.reuse, RZ ;  /* 0x000000e96f647210 */ /* 0x080fe20007f3e0ff */
[----:B------:R-:W-:Y:S01]  /*5960*/  IMAD R192, R192, UR4, RZ ;  /* 0x00000004c0c07c24 */ /* 0x000fe2000f8e02ff */
[----:B------:R-:W-:Y:S01]  /*5970*/  IADD3 R102, P2, PT, R113, R233, RZ ;  /* 0x000000e971667210 */ /* 0x000fe20007f5e0ff */
[----:B------:R-:W-:Y:S02]  /*5980*/  IMAD R122, R96, UR4, RZ ;  /* 0x00000004607a7c24 */ /* 0x000fe4000f8e02ff */
[----:B------:R-:W-:Y:S01]  /*5990*/  IMAD R71, R123, UR4, RZ ;  /* 0x000000047b477c24 */ /* 0x000fe2000f8e02ff */
[-C--:B------:R-:W-:Y:S01]  /*59a0*/  LEA.HI.X.SX32 R180, R180, R232.reuse, 0x1, P0 ;  /* 0x000000e8b4b47211 */ /* 0x080fe200000f0eff */
[----:B------:R0:W-:Y:S01]  /*59b0*/  STS.U8 [R236+UR13+0x4080], R133 ;  /* 0x00408085ec007988 */ /* 0x0001e2000800000d */
[----:B------:R-:W-:Y:S01]  /*59c0*/  IMAD R198, R198, UR4, RZ ;  /* 0x00000004c6c67c24 */ /* 0x000fe2000f8e02ff */
[-C--:B------:R-:W-:Y:S01]  /*59d0*/  LEA.HI.X.SX32 R111, R111, R232.reuse, 0x1, P1 ;  /* 0x000000e86f6f7211 */ /* 0x080fe200008f0eff */
[----:B------:R-:W-:Y:S01]  /*59e0*/  IMAD R178, R178, UR4, RZ ;  /* 0x00000004b2b27c24 */ /* 0x000fe2000f8e02ff */
[----:B------:R-:W-:-:S02]  /*59f0*/  LEA.HI.X.SX32 R113, R113, R232, 0x1, P2 ;  /* 0x000000e871717211 */ /* 0x000fc400010f0eff */
[-C--:B------:R-:W-:Y:S02]  /*5a00*/  IADD3 R193, P0, PT, R192, R233.reuse, RZ ;  /* 0x000000e9c0c17210 */ /* 0x080fe40007f1e0ff */
[-C--:B------:R-:W-:Y:S01]  /*5a10*/  IADD3 R112, P1, PT, R121, R233.reuse, RZ ;  /* 0x000000e979707210 */ /* 0x080fe20007f3e0ff */
[----:B0-----:R-:W-:Y:S01]  /*5a20*/  IMAD R133, R91, UR4, RZ ;  /* 0x000000045b857c24 */ /* 0x001fe2000f8e02ff */
        /* <DEDUP_REMOVED lines=8> */
[-C--:B------:R-:W-:Y:S02]  /*5ab0*/  IADD3 R199, P0, PT, R198, R233.reuse, RZ ;  /* 0x000000e9c6c77210 */ /* 0x080fe40007f1e0ff */
[-C--:B------:R-:W-:Y:S02]  /*5ac0*/  IADD3 R69, P4, PT, R79, R233.reuse, RZ ;  /* 0x000000e94f457210 */ /* 0x080fe40007f9e0ff */
[-C--:B------:R-:W-:Y:S02]  /*5ad0*/  IADD3 R70, P5, PT, R81, R233.reuse, RZ ;  /* 0x000000e951467210 */ /* 0x080fe40007fbe0ff */
[----:B------:R-:W-:Y:S02]  /*5ae0*/  LEA.HI.X.SX32 R71, R71, R232, 0x1, P6 ;  /* 0x000000e847477211 */ /* 0x000fe400030f0eff */
[-C--:B------:R-:W-:Y:S02]  /*5af0*/  IADD3 R134, P2, PT, R133, R233.reuse, RZ ;  /* 0x000000e985867210 */ /* 0x080fe40007f5e0ff */
[----:B------:R-:W-:-:S02]  /*5b00*/  IADD3 R179, P1, PT, R178, R233, RZ ;  /* 0x000000e9b2b37210 */ /* 0x000fc40007f3e0ff */
[----:B------:R-:W-:Y:S01]  /*5b10*/  IADD3 R72, P6, PT, R83, R233, RZ ;  /* 0x000000e953487210 */ /* 0x000fe20007fde0ff */
[----:B------:R-:W-:Y:S01]  /*5b20*/  IMAD R210, R210, UR4, RZ ;  /* 0x00000004d2d27c24 */ /* 0x000fe2000f8e02ff */
[-C--:B------:R-:W-:Y:S01]  /*5b30*/  LEA.HI.X.SX32 R198, R198, R232.reuse, 0x1, P0 ;  /* 0x000000e8c6c67211 */ /* 0x080fe200000f0eff */
[----:B------:R-:W-:Y:S01]  /*5b40*/  IMAD R108, R107, UR4, RZ ;  /* 0x000000046b6c7c24 */ /* 0x000fe2000f8e02ff */
[-C--:B------:R-:W-:Y:S01]  /*5b50*/  LEA.HI.X.SX32 R79, R79, R232.reuse, 0x1, P4 ;  /* 0x000000e84f4f7211 */ /* 0x080fe200020f0eff */
[----:B------:R-:W-:Y:S01]  /*5b60*/  IMAD R106, R106, UR4, RZ ;  /* 0x000000046a6a7c24 */ /* 0x000fe2000f8e02ff */
[-C--:B------:R-:W-:Y:S01]  /*5b70*/  LEA.HI.X.SX32 R81, R81, R232.reuse, 0x1, P5 ;  /* 0x000000e851517211 */ /* 0x080fe200028f0eff */
[----:B------:R-:W-:Y:S01]  /*5b80*/  IMAD R194, R194, UR4, RZ ;  /* 0x00000004c2c27c24 */ /* 0x000fe2000f8e02ff */
[-C--:B------:R-:W-:Y:S01]  /*5b90*/  LEA.HI.X.SX32 R133, R133, R232.reuse, 0x1, P2 ;  /* 0x000000e885857211 */ /* 0x080fe200010f0eff */
[----:B------:R-:W-:Y:S01]  /*5ba0*/  IMAD R196, R196, UR4, RZ ;  /* 0x00000004c4c47c24 */ /* 0x000fe2000f8e02ff */
[----:B------:R-:W-:-:S02]  /*5bb0*/  LEA.HI.X.SX32 R178, R178, R232, 0x1, P1 ;  /* 0x000000e8b2b27211 */ /* 0x000fc400008f0eff */
[-C--:B------:R-:W-:Y:S01]  /*5bc0*/  IADD3 R205, P0, PT, R204, R233.reuse, RZ ;  /* 0x000000e9cccd7210 */ /* 0x080fe20007f1e0ff */
[----:B------:R-:W-:Y:S01]  /*5bd0*/  IMAD R107, R105, UR4, RZ ;  /* 0x00000004696b7c24 */ /* 0x000fe2000f8e02ff */
[-C--:B------:R-:W-:Y:S02]  /*5be0*/  IADD3 R80, P4, PT, R127, R233.reuse, RZ ;  /* 0x000000e97f507210 */ /* 0x080fe40007f9e0ff */
[-C--:B------:R-:W-:Y:S02]  /*5bf0*/  IADD3 R82, P5, PT, R118, R233.reuse, RZ ;  /* 0x000000e976527210 */ /* 0x080fe40007fbe0ff */
[----:B------:R-:W-:Y:S02]  /*5c00*/  LEA.HI.X.SX32 R83, R83, R232, 0x1, P6 ;  /* 0x000000e853537211 */ /* 0x000fe400030f0eff */
[-C--:B------:R-:W-:Y:S02]  /*5c10*/  IADD3 R185, P2, PT, R161, R233.reuse, RZ ;  /* 0x000000e9a1b97210 */ /* 0x080fe40007f5e0ff */
[----:B------:R-:W-:-:S02]  /*5c20*/  IADD3 R191, P1, PT, R190, R233, RZ ;  /* 0x000000e9bebf7210 */ /* 0x000fc40007f3e0ff */
[-C--:B------:R-:W-:Y:S01]  /*5c30*/  IADD3 R84, P6, PT, R116, R233.reuse, RZ ;  /* 0x000000e974547210 */ /* 0x080fe20007fde0ff */
        /* <DEDUP_REMOVED lines=9> */
[----:B------:R-:W-:Y:S01]  /*5cd0*/  LEA.HI.X.SX32 R190, R190, R232, 0x1, P1 ;  /* 0x000000e8bebe7211 */ /* 0x000fe200008f0eff */
[----:B------:R-:W-:Y:S01]  /*5ce0*/  IMAD R202, R202, UR4, RZ ;  /* 0x00000004caca7c24 */ /* 0x000fe2000f8e02ff */
[-C--:B------:R-:W-:Y:S01]  /*5cf0*/  IADD3 R211, P0, PT, R210, R233.reuse, RZ ;  /* 0x000000e9d2d37210 */ /* 0x080fe20007f1e0ff */
[----:B------:R-:W-:Y:S01]  /*5d00*/  IMAD R200, R200, UR4, RZ ;  /* 0x00000004c8c87c24 */ /* 0x000fe2000f8e02ff */
[----:B------:R-:W-:-:S02]  /*5d10*/  IADD3 R92, P4, PT, R108, R233, RZ ;  /* 0x000000e96c5c7210 */ /* 0x000fc40007f9e0ff */
[-C--:B------:R-:W-:Y:S02]  /*5d20*/  IADD3 R94, P5, PT, R106, R233.reuse, RZ ;  /* 0x000000e96a5e7210 */ /* 0x080fe40007fbe0ff */
[-C--:B------:R-:W-:Y:S02]  /*5d30*/  LEA.HI.X.SX32 R95, R116, R232.reuse, 0x1, P6 ;  /* 0x000000e8745f7211 */ /* 0x080fe400030f0eff */
        /* <DEDUP_REMOVED lines=9> */
[-C--:B------:R-:W-:Y:S02]  /*5dd0*/  LEA.HI.X.SX32 R194, R194, R232.reuse, 0x1, P1 ;  /* 0x000000e8c2c27211 */ /* 0x080fe400008f0eff */
[-C--:B------:R-:W-:Y:S02]  /*5de0*/  LEA.HI.X.SX32 R196, R196, R232.reuse, 0x1, P2 ;  /* 0x000000e8c4c47211 */ /* 0x080fe400010f0eff */
[-C--:B------:R-:W-:Y:S02]  /*5df0*/  IADD3 R217, P0, PT, R216, R233.reuse, RZ ;  /* 0x000000e9d8d97210 */ /* 0x080fe40007f1e0ff */
[-C--:B------:R-:W-:Y:S02]  /*5e00*/  IADD3 R104, P4, PT, R115, R233.reuse, RZ ;  /* 0x000000e973687210 */ /* 0x080fe40007f9e0ff */
[----:B------:R-:W-:Y:S02]  /*5e10*/  IADD3 R106, P5, PT, R117, R233, RZ ;  /* 0x000000e9756a7210 */ /* 0x000fe40007fbe0ff */
[----:B------:R-:W-:-:S02]  /*5e20*/  LEA.HI.X.SX32 R107, R107, R232, 0x1, P6 ;  /* 0x000000e86b6b7211 */ /* 0x000fc400030f0eff */
[-C--:B------:R-:W-:Y:S02]  /*5e30*/  IADD3 R201, P1, PT, R200, R233.reuse, RZ ;  /* 0x000000e9c8c97210 */ /* 0x080fe40007f3e0ff */
[-C--:B------:R-:W-:Y:S02]  /*5e40*/  IADD3 R203, P2, PT, R202, R233.reuse, RZ ;  /* 0x000000e9cacb7210 */ /* 0x080fe40007f5e0ff */
[----:B------:R-:W-:Y:S02]  /*5e50*/  IADD3 R108, P6, PT, R119, R233, RZ ;  /* 0x000000e9776c7210 */ /* 0x000fe40007fde0ff */
        /* <DEDUP_REMOVED lines=15> */
[----:B------:R0:W-:Y:S01]  /*5f50*/  STS.U8 [R236+UR13+0x4480], R136 ;  /* 0x00448088ec007988 */ /* 0x0001e2000800000d */
        /* <DEDUP_REMOVED lines=8> */
[----:B------:R-:W-:Y:S01]  /*5fe0*/  PLOP3.LUT P0, PT, PT, PT, UP1, 0x80, 0x8 ;  /* 0x000000000008781c */ /* 0x000fe20003f0f018 */
[----:B------:R-:W-:Y:S01]  /*5ff0*/  IMAD R186, R186, UR4, RZ ;  /* 0x00000004baba7c24 */ /* 0x000fe2000f8e02ff */
[----:B------:R-:W-:-:S02]  /*6000*/  LEA.HI.X.SX32 R125, R125, R232, 0x1, P6 ;  /* 0x000000e87d7d7211 */ /* 0x000fc400030f0eff */
[-C--:B------:R-:W-:Y:S02]  /*6010*/  IADD3 R132, P4, PT, R131, R233.reuse, RZ ;  /* 0x000000e983847210 */ /* 0x080fe40007f9e0ff */
[-C--:B------:R-:W-:Y:S02]  /*6020*/  IADD3 R177, P5, PT, R137, R233.reuse, RZ ;  /* 0x000000e989b17210 */ /* 0x080fe40007fbe0ff */
[-C--:B------:R-:W-:Y:S02]  /*6030*/  IADD3 R213, P1, PT, R212, R233.reuse, RZ ;  /* 0x000000e9d4d57210 */ /* 0x080fe40007f3e0ff */
[-C--:B------:R-:W-:Y:S02]  /*6040*/  IADD3 R215, P2, PT, R214, R233.reuse, RZ ;  /* 0x000000e9d6d77210 */ /* 0x080fe40007f5e0ff */
[----:B0-----:R-:W-:Y:S02]  /*6050*/  IADD3 R136, P6, PT, R135, R233, RZ ;  /* 0x000000e987887210 */ /* 0x001fe40007fde0ff */
[----:B------:R-:W-:Y:S01]  /*6060*/  ISETP.LT.AND P0, PT, R166, UR30, P0 ;  /* 0x0000001ea6007c0c */ /* 0x000fe20008701270 */
        /* <DEDUP_REMOVED lines=8> */
[-C--:B------:R-:W-:Y:S02]  /*60f0*/  IADD3 R183, P4, PT, R182, R233.reuse, RZ ;  /* 0x000000e9b6b77210 */ /* 0x080fe40007f9e0ff */
[----:B------:R-:W-:Y:S02]  /*6100*/  LEA.HI.X.SX32 R135, R135, R232, 0x1, P6 ;  /* 0x000000e887877211 */ /* 0x000fe400030f0eff */
[-C--:B------:R-:W-:Y:S02]  /*6110*/  IADD3 R189, P5, PT, R188, R233.reuse, RZ ;  /* 0x000000e9bcbd7210 */ /* 0x080fe40007fbe0ff */
[-C--:B------:R-:W-:Y:S02]  /*6120*/  IADD3 R219, P1, PT, R218, R233.reuse, RZ ;  /* 0x000000e9dadb7210 */ /* 0x080fe40007f3e0ff */
[-C--:B------:R-:W-:Y:S02]  /*6130*/  IADD3 R221, P2, PT, R220, R233.reuse, RZ ;  /* 0x000000e9dcdd7210 */ /* 0x080fe40007f5e0ff */
[----:B------:R-:W-:-:S02]  /*6140*/  IADD3 R187, P6, PT, R186, R233, RZ ;  /* 0x000000e9babb7210 */ /* 0x000fc40007fde0ff */
[-C--:B------:R-:W-:Y:S02]  /*6150*/  LEA.HI.X.SX32 R182, R182, R232.reuse, 0x1, P4 ;  /* 0x000000e8b6b67211 */ /* 0x080fe400020f0eff */
[-C--:B------:R-:W-:Y:S02]  /*6160*/  LEA.HI.X.SX32 R188, R188, R232.reuse, 0x1, P5 ;  /* 0x000000e8bcbc7211 */ /* 0x080fe400028f0eff */
[-C--:B------:R-:W-:Y:S02]  /*6170*/  LEA.HI.X.SX32 R218, R218, R232.reuse, 0x1, P1 ;  /* 0x000000e8dada7211 */ /* 0x080fe400008f0eff */
[-C--:B------:R-:W-:Y:S02]  /*6180*/  LEA.HI.X.SX32 R220, R220, R232.reuse, 0x1, P2 ;  /* 0x000000e8dcdc7211 */ /* 0x080fe400010f0eff */
[----:B------:R-:W-:Y:S02]  /*6190*/  LEA.HI.X.SX32 R186, R186, R232, 0x1, P6 ;  /* 0x000000e8baba7211 */ /* 0x000fe400030f0eff */
[----:B------:R-:W-:-:S02]  /*61a0*/  IADD3 R225, P1, PT, R224, R233, RZ ;  /* 0x000000e9e0e17210 */ /* 0x000fc40007f3e0ff */
[-C--:B------:R-:W-:Y:S02]  /*61b0*/  IADD3 R227, P2, PT, R226, R233.reuse, RZ ;  /* 0x000000e9e2e37210 */ /* 0x080fe40007f5e0ff */
[-C--:B------:R-:W-:Y:S02]  /*61c0*/  IADD3 R229, P4, PT, R228, R233.reuse, RZ ;  /* 0x000000e9e4e57210 */ /* 0x080fe40007f9e0ff */
[-C--:B------:R-:W-:Y:S02]  /*61d0*/  IADD3 R231, P5, PT, R230, R233.reuse, RZ ;  /* 0x000000e9e6e77210 */ /* 0x080fe40007fbe0ff */
[----:B------:R-:W-:Y:S01]  /*61e0*/  IADD3 R233, P6, PT, R126, R233, RZ ;  /* 0x000000e97ee97210 */ /* 0x000fe20007fde0ff */
[----:B------:R0:W-:Y:S01]  /*61f0*/  STS.U8 [R236+UR13+0x4880], R138 ;  /* 0x0048808aec007988 */ /* 0x0001e2000800000d */
[-C--:B------:R-:W-:Y:S02]  /*6200*/  LEA.HI.X.SX32 R224, R224, R232.reuse, 0x1, P1 ;  /* 0x000000e8e0e07211 */ /* 0x080fe400008f0eff */
[----:B------:R-:W-:-:S02]  /*6210*/  LEA.HI.X.SX32 R226, R226, R232, 0x1, P2 ;  /* 0x000000e8e2e27211 */ /* 0x000fc400010f0eff */
[-C--:B------:R-:W-:Y:S02]  /*6220*/  LEA.HI.X.SX32 R228, R228, R232.reuse, 0x1, P4 ;  /* 0x000000e8e4e47211 */ /* 0x080fe400020f0eff */
[-C--:B------:R-:W-:Y:S01]  /*6230*/  LEA.HI.X.SX32 R230, R230, R232.reuse, 0x1, P5 ;  /* 0x000000e8e6e67211 */ /* 0x080fe200028f0eff */
[----:B------:R-:W-:Y:S01]  /*6240*/  @P0 IMAD.MOV.U32 R127, RZ, RZ, R71 ;  /* 0x000000ffff7f0224 */ /* 0x000fe200078e0047 */
[----:B------:R-:W-:Y:S01]  /*6250*/  LEA.HI.X.SX32 R232, R126, R232, 0x1, P6 ;  /* 0x000000e87ee87211 */ /* 0x000fe200030f0eff */
[----:B------:R-:W-:Y:S01]  /*6260*/  @P0 IMAD.MOV.U32 R126, RZ, RZ, R65 ;  /* 0x000000ffff7e0224 */ /* 0x000fe200078e0041 */
[----:B0-----:R-:W-:-:S06]  /*6270*/  PRMT R138, RZ, 0x7610, R138 ;  /* 0x00007610ff8a7816 */ /* 0x001fcc000000008a */
[----:B------:R0:W2:Y:S01]  /*6280*/  @P0 LDG.E.U8 R138, desc[UR26][R126.64] ;  /* 0x0000001a7e8a0981 */ /* 0x0000a2000c1e1100 */
[C---:B------:R-:W-:Y:S02]  /*6290*/  LOP3.LUT R235, R238.reuse, 0x20, RZ, 0x3c, !PT ;  /* 0x00000020eeeb7812 */ /* 0x040fe400078e3cff */
[----:B------:R-:W-:Y:S01]  /*62a0*/  LOP3.LUT R234, R238, 0x30, RZ, 0x3c, !PT ;  /* 0x00000030eeea7812 */ /* 0x000fe200078e3cff */
[----:B------:R-:W-:Y:S04]  /*62b0*/  STS.U8 [R236+UR13+0x4a80], R139 ;  /* 0x004a808bec007988 */ /* 0x000fe8000800000d */
        /* <DEDUP_REMOVED lines=9> */
[----:B------:R-:W-:Y:S01]  /*6350*/  STS.U8 [R235+UR13+0x4f00], R150 ;  /* 0x004f0096eb007988 */ /* 0x000fe2000800000d */
[----:B0-----:R-:W-:-:S03]  /*6360*/  @P0 IMAD.MOV.U32 R126, RZ, RZ, R69 ;  /* 0x000000ffff7e0224 */ /* 0x001fc600078e0045 */
[----:B------:R-:W-:Y:S01]  /*6370*/  STS.U8 [R234+UR13+0x4180], R149 ;  /* 0x00418095ea007988 */ /* 0x000fe2000800000d */
[----:B------:R-:W-:-:S03]  /*6380*/  @P0 IMAD.MOV.U32 R127, RZ, RZ, R79 ;  /* 0x000000ffff7f0224 */ /* 0x000fc600078e004f */
[----:B------:R-:W-:Y:S04]  /*6390*/  STS.U8 [R234+UR13+0x4580], R151 ;  /* 0x00458097ea007988 */ /* 0x000fe8000800000d */
[----:B------:R-:W-:Y:S04]  /*63a0*/  STS.U8 [R234+UR13+0x4980], R153 ;  /* 0x00498099ea007988 */ /* 0x000fe8000800000d */
[----:B------:R-:W-:Y:S04]  /*63b0*/  STS.U8 [R234+UR13+0x4d80], R152 ;  /* 0x004d8098ea007988 */ /* 0x000fe8000800000d */
[----:B------:R-:W-:Y:S04]  /*63c0*/  STS.U8 [R234+UR13+0x4380], R155 ;  /* 0x0043809bea007988 */ /* 0x000fe8000800000d */
[----:B------:R-:W-:Y:S04]  /*63d0*/  STS.U8 [R234+UR13+0x4780], R154 ;  /* 0x0047809aea007988 */ /* 0x000fe8000800000d */
[----:B------:R-:W-:Y:S04]  /*63e0*/  STS.U8 [R234+UR13+0x4b80], R157 ;  /* 0x004b809dea007988 */ /* 0x000fe8000800000d */
[----:B------:R-:W-:Y:S04]  /*63f0*/  STS.U8 [R234+UR13+0x4f80], R156 ;  /* 0x004f809cea007988 */ /* 0x000fe8000800000d */
[----:B--2---:R0:W-:Y:S02]  /*6400*/  STS.U8 [R238+UR13], R138 ;  /* 0x0000008aee007988 */ /* 0x0041e4000800000d */
[----:B0-----:R-:W-:-:S06]  /*6410*/  PRMT R138, RZ, 0x7610, R138 ;  /* 0x00007610ff8a7816 */ /* 0x001fcc000000008a */
[----:B------:R0:W2:Y:S02]  /*6420*/  @P0 LDG.E.U8 R138, desc[UR26][R126.64] ;  /* 0x0000001a7e8a0981 */ /* 0x0000a4000c1e1100 */
[----:B0-----:R-:W-:Y:S02]  /*6430*/  @P0 IMAD.MOV.U32 R126, RZ, RZ, R76 ;  /* 0x000000ffff7e0224 */ /* 0x001fe400078e004c */
[----:B------:R-:W-:Y:S01]  /*6440*/  @P0 IMAD.MOV.U32 R127, RZ, RZ, R87 ;  /* 0x000000ffff7f0224 */ /* 0x000fe200078e0057 */
[----:B--2---:R0:W-:Y:S02]  /*6450*/  STS.U8 [R238+UR13+0x200], R138 ;  /* 0x0002008aee007988 */ /* 0x0041e4000800000d */
        /* <DEDUP_REMOVED lines=306> */
[----:B------:R-:W2:Y:S04]  /*7780*/  @P0 LDG.E.U8 R138, desc[UR26][R126.64] ;  /* 0x0000001a7e8a0981 */ /* 0x000ea8000c1e1100 */
[----:B------:R0:W-:Y:S04]  /*7790*/  STL [R1+0xa4], R175 ;  /* 0x0000a4af01007387 */ /* 0x0001e80000100800 */
[----:B------:R0:W-:Y:S04]  /*77a0*/  STL [R1+0xa0], R174 ;  /* 0x0000a0ae01007387 */ /* 0x0001e80000100800 */
[----:B------:R0:W-:Y:S04]  /*77b0*/  STL [R1+0x9c], R173 ;  /* 0x00009cad01007387 */ /* 0x0001e80000100800 */
[----:B------:R0:W-:Y:S04]  /*77c0*/  STL [R1+0x98], R172 ;  /* 0x000098ac01007387 */ /* 0x0001e80000100800 */
[----:B------:R0:W-:Y:S04]  /*77d0*/  STL [R1+0x94], R171 ;  /* 0x000094ab01007387 */ /* 0x0001e80000100800 */
[----:B------:R0:W-:Y:S04]  /*77e0*/  STL [R1+0xc], R170 ;  /* 0x00000caa01007387 */ /* 0x0001e80000100800 */
[----:B------:R0:W-:Y:S04]  /*77f0*/  STL [R1+0x8], R169 ;  /* 0x000008a901007387 */ /* 0x0001e80000100800 */
[----:B------:R0:W-:Y:S04]  /*7800*/  STL [R1+0x4], R168 ;  /* 0x000004a801007387 */ /* 0x0001e80000100800 */
[----:B------:R0:W-:Y:S01]  /*7810*/  STL [R1], R167 ;  /* 0x000000a701007387 */ /* 0x0001e20000100800 */
[----:B------:R-:W-:-:S04]  /*7820*/  UISETP.NE.U32.AND UP1, UPT, UR8, URZ, UPT ;  /* 0x000000ff0800728c */ /* 0x000fc8000bf25070 */
[----:B------:R-:W-:Y:S02]  /*7830*/  UISETP.LT.OR UP2, UPT, UR32, 0x40, UP1 ;  /* 0x000000402000788c */ /* 0x000fe40008f41670 */
[----:B------:R-:W-:Y:S01]  /*7840*/  UISETP.GE.AND UP3, UPT, UR32, 0x80, UPT ;  /* 0x000000802000788c */ /* 0x000fe2000bf66270 */
[----:B--2---:R0:W-:Y:S01]  /*7850*/  STS.U8 [R234+UR13+0x1d80], R138 ;  /* 0x001d808aea007988 */ /* 0x0041e2000800000d */
[----:B-1----:R1:W-:Y:S06]  /*7860*/  MEMBAR.ALL.CTA ;  /* 0x0000000000007992 */ /* 0x0023ec0000008000 */
[----:B-1----:R-:W1:Y:S02]  /*7870*/  FENCE.VIEW.ASYNC.S ;  /* 0x00000000000073c6 */ /* 0x002e640000000000 */
[----:B-1----:R-:W-:Y:S06]  /*7880*/  BAR.SYNC.DEFER_BLOCKING 0x0 ;  /* 0x0000000000007b1d */ /* 0x002fec0000010000 */
[----:B------:R-:W-:Y:S05]  /*7890*/  BRA.U UP2, `(.L_x_6) ;  /* 0x0000000102687547 */ /* 0x000fea000b800000 */
[----:B------:R-:W-:Y:S02]  /*78a0*/  UIADD3 UR4, UPT, UPT, UR13, 0x4000, URZ ;  /* 0x000040000d047890 */ /* 0x000fe4000fffe0ff */
[----:B------:R-:W-:Y:S02]  /*78b0*/  USHF.R.U32.HI UR8, URZ, 0x4, UR13 ;  /* 0x00000004ff087899 */ /* 0x000fe4000801160d */
[----:B------:R-:W-:Y:S02]  /*78c0*/  USHF.R.U32.HI UR4, URZ, 0x4, UR4 ;  /* 0x00000004ff047899 */ /* 0x000fe40008011604 */
[----:B------:R-:W-:Y:S02]  /*78d0*/  USGXT.U32 UR8, UR8, 0xe ;  /* 0x0000000e0808789a */ /* 0x000fe40008000000 */
[----:B------:R-:W-:Y:S01]  /*78e0*/  USGXT.U32 UR6, UR4, 0xe ;  /* 0x0000000e0406789a */ /* 0x000fe20008000000 */
[----:B------:R-:W-:Y:S01]  /*78f0*/  UMOV UR18, 0xffffff80 ;  /* 0xffffff8000127882 */ /* 0x000fe20000000000 */
[----:B------:R-:W-:Y:S01]  /*7900*/  UMOV UR19, 0x7fffbfdf ;  /* 0x7fffbfdf00137882 */ /* 0x000fe20000000000 */
[----:B------:R-:W-:Y:S01]  /*7910*/  UMOV UR20, 0xfffffffe ;  /* 0xfffffffe00147882 */ /* 0x000fe20000000000 */
[----:B------:R-:W-:Y:S01]  /*7920*/  UMOV UR21, 0x7fffbfdf ;  /* 0x7fffbfdf00157882 */ /* 0x000fe20000000000 */
[----:B------:R-:W-:Y:S01]  /*7930*/  UMOV UR9, URZ ;  /* 0x000000ff00097c82 */ /* 0x000fe20008000000 */
[----:B------:R-:W-:Y:S01]  /*7940*/  UMOV UR7, URZ ;  /* 0x000000ff00077c82 */ /* 0x000fe20008000000 */
[----:B------:R-:W-:-:S02]  /*7950*/  UIADD3.64 UR20, UPT, UPT, UR8, -UR20, URZ ;  /* 0x8000001408147297 */ /* 0x000fc4000fffe0ff */
[----:B------:R-:W-:Y:S01]  /*7960*/  UIADD3.64 UR18, UPT, UPT, UR6, -UR18, URZ ;  /* 0x8000001206127297 */ /* 0x000fe2000fffe0ff */
[----:B------:R-:W-:Y:S01]  /*7970*/  UMOV UR22, 0x0 ;  /* 0x0000000000167882 */ /* 0x000fe20000000000 */
[----:B------:R-:W-:Y:S01]  /*7980*/  UMOV UR23, 0x4208010 ;  /* 0x0420801000177882 */ /* 0x000fe20000000000 */
[----:B------:R-:W-:Y:S01]  /*7990*/  UMOV UR4, UR10 ;  /* 0x0000000a00047c82 */ /* 0x000fe20008000000 */
[----:B------:R-:W-:Y:S01]  /*79a0*/  UMOV UR5, URZ ;  /* 0x000000ff00057c82 */ /* 0x000fe20008000000 */
[----:B------:R-:W-:Y:S01]  /*79b0*/  UMOV UR9, 0x80004020 ;  /* 0x8000402000097882 */ /* 0x000fe20000000000 */
[----:B------:R-:W-:Y:S01]  /*79c0*/  UMOV UR7, 0x80004020 ;  /* 0x8000402000077882 */ /* 0x000fe20000000000 */
[----:B------:R-:W-:Y:S01]  /*79d0*/  UMOV UR24, 0x0 ;  /* 0x0000000000187882 */ /* 0x000fe20000000000 */
[----:B------:R-:W-:Y:S01]  /*79e0*/  UMOV UR25, 0x4208010 ;  /* 0x0420801000197882 */ /* 0x000fe20000000000 */
[----:B------:R-:W-:Y:S01]  /*79f0*/  UMOV UR4, UR4 ;  /* 0x0000000400047c82 */ /* 0x000fe20008000000 */
[----:B------:R1:W-:Y:S01]  /*7a00*/  UTCQMMA gdesc[UR6], gdesc[UR8], tmem[UR12], tmem[UR22], idesc[UR23], !UPT ;  /* 0x00ff1608060075ea */ /* 0x0003e2000f80030c */
[----:B------:R1:W-:Y:S01]  /*7a10*/  UTCQMMA gdesc[UR18], gdesc[UR20], tmem[UR12], tmem[UR24], idesc[UR25], UPT ;  /* 0x00ff1814120075ea */ /* 0x0003e2000b80030c */
[----:B------:R1:W-:Y:S01]  /*7a20*/  UTCBAR [UR4], URZ ;  /* 0x000000ff040073e9 */ /* 0x0003e200080000ff */
[----:B------:R-:W-:Y:S01]  /*7a30*/  NOP ;  /* 0x0000000000007918 */ /* 0x000fe20000000000 */
.L_x_6:
[----:B-1----:R-:W-:Y:S01]  /*7a40*/  UMOV UR4, URZ ;  /* 0x000000ff00047c82 */ /* 0x002fe20008000000 */
[----:B------:R-:W-:Y:S05]  /*7a50*/  BRA.U !UP3, `(.L_x_7) ;  /* 0x000000310bf87547 */ /* 0x000fea000b800000 */
[----:B------:R-:W-:Y:S01]  /*7a60*/  USHF.R.S32.HI UR4, URZ, 0x1f, UR32 ;  /* 0x0000001fff047899 */ /* 0x000fe20008011420 */
[----:B------:R-:W-:Y:S01]  /*7a70*/  IMAD.MOV.U32 R126, RZ, RZ, RZ ;  /* 0x000000ffff7e7224 */ /* 0x000fe200078e00ff */
[----:B------:R-:W-:Y:S02]  /*7a80*/  UIADD3 UR5, UPT, UPT, UR13, 0x5000, URZ ;  /* 0x000050000d057890 */ /* 0x000fe4000fffe0ff */
[----:B------:R-:W-:Y:S02]  /*7a90*/  ULEA.HI UR4, UR4, UR32, URZ, 0x6 ;  /* 0x0000002004047291 */ /* 0x000fe4000f8f30ff */
[----:B------:R-:W-:Y:S02]  /*7aa0*/  UIADD3 UR6, UPT, UPT, UR13, 0x2000, URZ ;  /* 0x000020000d067890 */ /* 0x000fe4000fffe0ff */
[----:B------:R-:W-:Y:S02]  /*7ab0*/  USHF.R.S32.HI UR4, URZ, 0x6, UR4 ;  /* 0x00000006ff047899 */ /* 0x000fe40008011404 */
[----:B------:R-:W-:-:S02]  /*7ac0*/  USHF.R.U32.HI UR5, URZ, 0x4, UR5 ;  /* 0x00000004ff057899 */ /* 0x000fc40008011605 */
[----:B------:R-:W-:Y:S02]  /*7ad0*/  USHF.R.U32.HI UR8, URZ, 0x4, UR6 ;  /* 0x00000004ff087899 */ /* 0x000fe40008011606 */
[----:B------:R-:W-:Y:S02]  /*7ae0*/  UISETP.LT.AND UP2, UPT, UR4, 0x2, UPT ;  /* 0x000000020400788c */ /* 0x000fe4000bf41270 */
[----:B------:R-:W-:Y:S02]  /*7af0*/  USHF.L.U32 UR15, UR16, 0x6, URZ ;  /* 0x00000006100f7899 */ /* 0x000fe400080006ff */
[----:B------:R-:W-:Y:S02]  /*7b00*/  USHF.L.U32 UR28, UR17, 0x6, URZ ;  /* 0x00000006111c7899 */ /* 0x000fe400080006ff */
[----:B------:R-:W-:Y:S02]  /*7b10*/  USGXT.U32 UR6, UR5, 0xe ;  /* 0x0000000e0506789a */ /* 0x000fe40008000000 */
[----:B------:R-:W-:-:S02]  /*7b20*/  USGXT.U32 UR8, UR8, 0xe ;  /* 0x0000000e0808789a */ /* 0x000fc40008000000 */
[----:B------:R-:W-:Y:S01]  /*7b30*/  USEL UR4, UR4, 0x2, !UP2 ;  /* 0x0000000204047887 */ /* 0x000fe2000d000000 */
[----:B------:R-:W-:Y:S01]  /*7b40*/  UMOV UR16, 0xffffff80 ;  /* 0xffffff8000107882 */ /* 0x000fe20000000000 */
[----:B------:R-:W-:Y:S01]  /*7b50*/  UMOV UR17, 0x7fffbfdf ;  /* 0x7fffbfdf00117882 */ /* 0x000fe20000000000 */
[----:B------:R-:W-:Y:S01]  /*7b60*/  UMOV UR18, 0xfffffffe ;  /* 0xfffffffe00127882 */ /* 0x000fe20000000000 */
[----:B------:R-:W-:Y:S01]  /*7b70*/  UMOV UR19, 0x7fffbfdf ;  /* 0x7fffbfdf00137882 */ /* 0x000fe20000000000 */
[----:B------:R-:W-:Y:S01]  /*7b80*/  UMOV UR7, URZ ;  /* 0x000000ff00077c82 */ /* 0x000fe20008000000 */
[----:B------:R-:W-:Y:S01]  /*7b90*/  UMOV UR9, URZ ;  /* 0x000000ff00097c82 */ /* 0x000fe20008000000 */
[----:B------:R-:W-:Y:S02]  /*7ba0*/  UIADD3 UR30, UPT, UPT, UR30, -0x40, URZ ;  /* 0xffffffc01e1e7890 */ /* 0x000fe4000fffe0ff */
[----:B------:R-:W-:Y:S02]  /*7bb0*/  USHF.R.S32.HI UR33, URZ, 0x1f, UR15 ;  /* 0x0000001fff217899 */ /* 0x000fe4000801140f */
[----:B------:R-:W-:-:S02]  /*7bc0*/  USHF.R.S32.HI UR34, URZ, 0x1f, UR28 ;  /* 0x0000001fff227899 */ /* 0x000fc4000801141c */
[----:B------:R-:W-:Y:S02]  /*7bd0*/  UIADD3.64 UR16, UPT, UPT, UR6, -UR16, URZ ;  /* 0x8000001006107297 */ /* 0x000fe4000fffe0ff */
[----:B------:R-:W-:Y:S02]  /*7be0*/  UIADD3.64 UR18, UPT, UPT, UR8, -UR18, URZ ;  /* 0x8000001208127297 */ /* 0x000fe4000fffe0ff */
[----:B------:R-:W-:Y:S01]  /*7bf0*/  UIADD3 UR29, UPT, UPT, UR4, -0x1, URZ ;  /* 0xffffffff041d7890 */ /* 0x000fe2000fffe0ff */
[----:B------:R-:W-:Y:S01]  /*7c00*/  UMOV UR31, 0x1 ;  /* 0x00000001001f7882 */ /* 0x000fe20000000000 */
[----:B------:R-:W-:-:S10]  /*7c10*/  UMOV UR5, URZ ;  /* 0x000000ff00057c82 */ /* 0x000fd40008000000 */
.L_x_10:
[----:B------:R-:W-:Y:S01]  /*7c20*/  IADD3 R229, P1, PT, R229, UR28, RZ ;  /* 0x0000001ce5e57c10 */ /* 0x000fe2000ff3e0ff */
[----:B0-----:R-:W0:Y:S01]  /*7c30*/  S2R R138, SR_TID.X ;  /* 0x00000000008a7919 */ /* 0x001e220000002100 */
[----:B------:R-:W-:Y:S01]  /*7c40*/  IADD3 R233, P5, PT, R233, UR28, RZ ;  /* 0x0000001ce9e97c10 */ /* 0x000fe2000ffbe0ff */
[----:B------:R-:W-:Y:S01]  /*7c50*/  IMAD.U32 R126, R126, -0x80000000, RZ ;  /* 0x800000007e7e7824 */ /* 0x000fe200078e00ff */
[----:B------:R-:W-:Y:S02]  /*7c60*/  IADD3.X R228, PT, PT, R228, UR34, RZ, P1, !PT ;  /* 0x00000022e4e47c10 */ /* 0x000fe40008ffe4ff */
[----:B------:R-:W-:Y:S02]  /*7c70*/  IADD3 R219, P1, PT, R219, UR28, RZ ;  /* 0x0000001cdbdb7c10 */ /* 0x000fe4000ff3e0ff */
[----:B------:R-:W-:Y:S02]  /*7c80*/  IADD3.X R232, PT, PT, R232, UR34, RZ, P5, !PT ;  /* 0x00000022e8e87c10 */ /* 0x000fe4000affe4ff */
[----:B------:R-:W-:-:S02]  /*7c90*/  IADD3.X R218, PT, PT, R218, UR34, RZ, P1, !PT ;  /* 0x00000022dada7c10 */ /* 0x000fc40008ffe4ff */
[----:B------:R-:W-:Y:S02]  /*7ca0*/  IADD3 R209, P1, PT, R209, UR28, RZ ;  /* 0x0000001cd1d17c10 */ /* 0x000fe4000ff3e0ff */
[----:B------:R-:W-:Y:S02]  /*7cb0*/  IADD3 R231, P6, PT, R231, UR28, RZ ;  /* 0x0000001ce7e77c10 */ /* 0x000fe4000ffde0ff */
[----:B------:R-:W-:Y:S02]  /*7cc0*/  IADD3.X R208, PT, PT, R208, UR34, RZ, P1, !PT ;  /* 0x00000022d0d07c10 */ /* 0x000fe40008ffe4ff */
[----:B------:R-:W-:Y:S02]  /*7cd0*/  IADD3 R199, P1, PT, R199, UR28, RZ ;  /* 0x0000001cc7c77c10 */ /* 0x000fe4000ff3e0ff */
[----:B------:R-:W-:Y:S02]  /*7ce0*/  IADD3 R227, P2, PT, R227, UR28, RZ ;  /* 0x0000001ce3e37c10 */ /* 0x000fe4000ff5e0ff */
        /* <DEDUP_REMOVED lines=8> */
[----:B------:R-:W-:Y:S02]  /*7d70*/  IADD3.X R230, PT, PT, R230, UR34, RZ, P6, !PT ;  /* 0x00000022e6e67c10 */ /* 0x000fe4000b7fe4ff */
[----:B------:R-:W-:Y:S02]  /*7d80*/  IADD3.X R226, PT, PT, R226, UR34, RZ, P2, !PT ;  /* 0x00000022e2e27c10 */ /* 0x000fe400097fe4ff */
[----:B------:R-:W-:Y:S02]  /*7d90*/  IADD3.X R222, PT, PT, R222, UR34, RZ, P5, !PT ;  /* 0x00000022dede7c10 */ /* 0x000fe4000affe4ff */
[----:B------:R-:W-:Y:S02]  /*7da0*/  IADD3 R221, P6, PT, R221, UR28, RZ ;  /* 0x0000001cdddd7c10 */ /* 0x000fe4000ffde0ff */
[----:B------:R-:W-:-:S02]  /*7db0*/  IADD3 R217, P2, PT, R217, UR28, RZ ;  /* 0x0000001cd9d97c10 */ /* 0x000fc4000ff5e0ff */
[----:B------:R-:W-:Y:S02]  /*7dc0*/  IADD3 R213, P5, PT, R213, UR28, RZ ;  /* 0x0000001cd5d57c10 */ /* 0x000fe4000ffbe0ff */
[----:B------:R-:W-:Y:S02]  /*7dd0*/  IADD3.X R129, PT, PT, R129, UR34, RZ, P1, !PT ;  /* 0x0000002281817c10 */ /* 0x000fe40008ffe4ff */
[----:B------:R-:W-:Y:S02]  /*7de0*/  IADD3.X R224, PT, PT, R224, UR34, RZ, P4, !PT ;  /* 0x00000022e0e07c10 */ /* 0x000fe4000a7fe4ff */
[----:B------:R-:W-:Y:S02]  /*7df0*/  IADD3 R112, P1, PT, R112, UR28, RZ ;  /* 0x0000001c70707c10 */ /* 0x000fe4000ff3e0ff */
[----:B------:R-:W-:Y:S02]  /*7e00*/  IADD3 R215, P4, PT, R215, UR28, RZ ;  /* 0x0000001cd7d77c10 */ /* 0x000fe4000ff9e0ff */
[----:B------:R-:W-:-:S02]  /*7e10*/  IADD3.X R220, PT, PT, R220, UR34, RZ, P6, !PT ;  /* 0x00000022dcdc7c10 */ /* 0x000fc4000b7fe4ff */
[----:B------:R-:W-:Y:S02]  /*7e20*/  IADD3.X R216, PT, PT, R216, UR34, RZ, P2, !PT ;  /* 0x00000022d8d87c10 */ /* 0x000fe400097fe4ff */
[----:B------:R-:W-:Y:S02]  /*7e30*/  IADD3.X R212, PT, PT, R212, UR34, RZ, P5, !PT ;  /* 0x00000022d4d47c10 */ /* 0x000fe4000affe4ff */
[----:B------:R-:W-:Y:S02]  /*7e40*/  IADD3 R211, P6, PT, R211, UR28, RZ ;  /* 0x0000001cd3d37c10 */ /* 0x000fe4000ffde0ff */
[----:B------:R-:W-:Y:S02]  /*7e50*/  IADD3 R207, P2, PT, R207, UR28, RZ ;  /* 0x0000001ccfcf7c10 */ /* 0x000fe4000ff5e0ff */
[----:B------:R-:W-:Y:S02]  /*7e60*/  IADD3 R203, P5, PT, R203, UR28, RZ ;  /* 0x0000001ccbcb7c10 */ /* 0x000fe4000ffbe0ff */
[----:B------:R-:W-:-:S02]  /*7e70*/  IADD3.X R121, PT, PT, R121, UR34, RZ, P1, !PT ;  /* 0x0000002279797c10 */ /* 0x000fc40008ffe4ff */
[----:B------:R-:W-:Y:S02]  /*7e80*/  IADD3.X R214, PT, PT, R214, UR34, RZ, P4, !PT ;  /* 0x00000022d6d67c10 */ /* 0x000fe4000a7fe4ff */
[----:B------:R-:W-:Y:S02]  /*7e90*/  IADD3 R102, P1, PT, R102, UR28, RZ ;  /* 0x0000001c66667c10 */ /* 0x000fe4000ff3e0ff */
[----:B------:R-:W-:Y:S02]  /*7ea0*/  IADD3 R205, P4, PT, R205, UR28, RZ ;  /* 0x0000001ccdcd7c10 */ /* 0x000fe4000ff9e0ff */
[----:B------:R-:W-:Y:S02]  /*7eb0*/  IADD3.X R210, PT, PT, R210, UR34, RZ, P6, !PT ;  /* 0x00000022d2d27c10 */ /* 0x000fe4000b7fe4ff */
[----:B------:R-:W-:Y:S02]  /*7ec0*/  IADD3.X R206, PT, PT, R206, UR34, RZ, P2, !PT ;  /* 0x00000022cece7c10 */ /* 0x000fe400097fe4ff */
[----:B------:R-:W-:-:S02]  /*7ed0*/  IADD3.X R202, PT, PT, R202, UR34, RZ, P5, !PT ;  /* 0x00000022caca7c10 */ /* 0x000fc4000affe4ff */
[----:B------:R-:W-:Y:S02]  /*7ee0*/  IADD3 R201, P6, PT, R201, UR28, RZ ;  /* 0x0000001cc9c97c10 */ /* 0x000fe4000ffde0ff */
[----:B------:R-:W-:Y:S02]  /*7ef0*/  IADD3 R197, P2, PT, R197, UR28, RZ ;  /* 0x0000001cc5c57c10 */ /* 0x000fe4000ff5e0ff */
[----:B------:R-:W-:Y:S02]  /*7f00*/  IADD3 R193, P5, PT, R193, UR28, RZ ;  /* 0x0000001cc1c17c10 */ /* 0x000fe4000ffbe0ff */
[----:B------:R-:W-:Y:S02]  /*7f10*/  IADD3.X R113, PT, PT, R113, UR34, RZ, P1, !PT ;  /* 0x0000002271717c10 */ /* 0x000fe40008ffe4ff */
[----:B------:R-:W-:Y:S02]  /*7f20*/  IADD3.X R204, PT, PT, R204, UR34, RZ, P4, !PT ;  /* 0x00000022cccc7c10 */ /* 0x000fe4000a7fe4ff */
[----:B------:R-:W-:-:S02]  /*7f30*/  IADD3 R92, P1, PT, R92, UR28, RZ ;  /* 0x0000001c5c5c7c10 */ /* 0x000fc4000ff3e0ff */
        /* <DEDUP_REMOVED lines=76> */
[----:B------:R-:W-:Y:S02]  /*8400*/  IADD3 R69, P4, PT, R69, UR28, RZ ;  /* 0x0000001c45457c10 */ /* 0x000fe4000ff9e0ff */
[----:B------:R-:W-:-:S02]  /*8410*/  IADD3.X R85, PT, PT, R85, UR34, RZ, P6, !PT ;  /* 0x0000002255557c10 */ /* 0x000fc4000b7fe4ff */
[----:B------:R-:W-:Y:S02]  /*8420*/  IADD3.X R81, PT, PT, R81, UR34, RZ, P2, !PT ;  /* 0x0000002251517c10 */ /* 0x000fe400097fe4ff */
[----:B------:R-:W-:Y:S02]  /*8430*/  IADD3.X R77, PT, PT, R77, UR34, RZ, P5, !PT ;  /* 0x000000224d4d7c10 */ /* 0x000fe4000affe4ff */
[----:B------:R-:W-:Y:S01]  /*8440*/  IADD3.X R46, PT, PT, R46, UR33, RZ, P1, !PT ;  /* 0x000000212e2e7c10 */ /* 0x000fe20008ffe4ff */
[----:B------:R-:W1:Y:S01]  /*8450*/  SYNCS.PHASECHK.TRANS64.TRYWAIT P1, [UR10], R126 ;  /* 0x0000007eff0075a7 */ /* 0x000e62000802110a */
[----:B------:R-:W-:Y:S02]  /*8460*/  IADD3 R67, P6, PT, R67, UR28, RZ ;  /* 0x0000001c43437c10 */ /* 0x000fe4000ffde0ff */
[----:B------:R-:W-:Y:S02]  /*8470*/  IADD3 R65, P2, PT, R65, UR28, RZ ;  /* 0x0000001c41417c10 */ /* 0x000fe4000ff5e0ff */
[----:B------:R-:W-:-:S02]  /*8480*/  IADD3 R43, P5, PT, R43, UR15, RZ ;  /* 0x0000000f2b2b7c10 */ /* 0x000fc4000ffbe0ff */
[----:B------:R-:W-:Y:S02]  /*8490*/  IADD3.X R79, PT, PT, R79, UR34, RZ, P4, !PT ;  /* 0x000000224f4f7c10 */ /* 0x000fe4000a7fe4ff */
[----:B------:R-:W-:Y:S02]  /*84a0*/  IADD3 R59, P4, PT, R59, UR15, RZ ;  /* 0x0000000f3b3b7c10 */ /* 0x000fe4000ff9e0ff */
[----:B------:R-:W-:Y:S02]  /*84b0*/  IADD3.X R75, PT, PT, R75, UR34, RZ, P6, !PT ;  /* 0x000000224b4b7c10 */ /* 0x000fe4000b7fe4ff */
[----:B------:R-:W-:Y:S02]  /*84c0*/  IADD3.X R71, PT, PT, R71, UR34, RZ, P2, !PT ;  /* 0x0000002247477c10 */ /* 0x000fe400097fe4ff */
[----:B------:R-:W-:Y:S02]  /*84d0*/  IADD3.X R52, PT, PT, R52, UR33, RZ, P5, !PT ;  /* 0x0000002134347c10 */ /* 0x000fe4000affe4ff */
[----:B------:R-:W-:-:S02]  /*84e0*/  IADD3 R27, P6, PT, R27, UR15, RZ ;  /* 0x0000000f1b1b7c10 */ /* 0x000fc4000ffde0ff */
[----:B------:R-:W-:Y:S02]  /*84f0*/  IADD3 R51, P2, PT, R51, UR15, RZ ;  /* 0x0000000f33337c10 */ /* 0x000fe4000ff5e0ff */
[----:B------:R-:W-:Y:S02]  /*8500*/  IADD3 R25, P5, PT, R25, UR15, RZ ;  /* 0x0000000f19197c10 */ /* 0x000fe4000ffbe0ff */
[----:B------:R-:W-:Y:S02]  /*8510*/  IADD3.X R64, PT, PT, R64, UR33, RZ, P4, !PT ;  /* 0x0000002140407c10 */ /* 0x000fe4000a7fe4ff */
[----:B------:R-:W-:Y:S02]  /*8520*/  IADD3 R41, P4, PT, R41, UR15, RZ ;  /* 0x0000000f29297c10 */ /* 0x000fe4000ff9e0ff */
[----:B------:R-:W-:Y:S02]  /*8530*/  IADD3.X R36, PT, PT, R36, UR33, RZ, P6, !PT ;  /* 0x0000002124247c10 */ /* 0x000fe4000b7fe4ff */
[----:B------:R-:W-:-:S02]  /*8540*/  IADD3.X R60, PT, PT, R60, UR33, RZ, P2, !PT ;  /* 0x000000213c3c7c10 */ /* 0x000fc400097fe4ff */
[----:B------:R-:W-:Y:S02]  /*8550*/  IADD3.X R34, PT, PT, R34, UR33, RZ, P5, !PT ;  /* 0x0000002122227c10 */ /* 0x000fe4000affe4ff */
[----:B------:R-:W-:Y:S02]  /*8560*/  IADD3 R9, P6, PT, R9, UR15, RZ ;  /* 0x0000000f09097c10 */ /* 0x000fe4000ffde0ff */
[----:B------:R-:W-:Y:S02]  /*8570*/  IADD3 R39, P2, PT, R39, UR15, RZ ;  /* 0x0000000f27277c10 */ /* 0x000fe4000ff5e0ff */
[----:B------:R-:W-:Y:S02]  /*8580*/  IADD3 R7, P5, PT, R7, UR15, RZ ;  /* 0x0000000f07077c10 */ /* 0x000fe4000ffbe0ff */
[----:B------:R-:W-:Y:S02]  /*8590*/  IADD3.X R50, PT, PT, R50, UR33, RZ, P4, !PT ;  /* 0x0000002132327c10 */ /* 0x000fe4000a7fe4ff */
[----:B------:R-:W-:-:S02]  /*85a0*/  IADD3 R23, P4, PT, R23, UR15, RZ ;  /* 0x0000000f17177c10 */ /* 0x000fc4000ff9e0ff */
[----:B------:R-:W-:Y:S02]  /*85b0*/  IADD3.X R18, PT, PT, R18, UR33, RZ, P6, !PT ;  /* 0x0000002112127c10 */ /* 0x000fe4000b7fe4ff */
[----:B------:R-:W-:Y:S02]  /*85c0*/  IADD3.X R48, PT, PT, R48, UR33, RZ, P2, !PT ;  /* 0x0000002130307c10 */ /* 0x000fe400097fe4ff */
[----:B------:R-:W-:Y:S02]  /*85d0*/  IADD3.X R16, PT, PT, R16, UR33, RZ, P5, !PT ;  /* 0x0000002110107c10 */ /* 0x000fe4000affe4ff */
        /* <DEDUP_REMOVED lines=19> */
[--C-:B0-----:R-:W-:Y:S02]  /*8710*/  SHF.R.U32.HI R127, RZ, 0x6, R138.reuse ;  /* 0x00000006ff7f7819 */ /* 0x101fe4000001168a */
[----:B------:R-:W-:-:S02]  /*8720*/  SHF.R.U32.HI R138, RZ, 0x6, R138 ;  /* 0x00000006ff8a7819 */ /* 0x000fc4000001168a */
        /* <DEDUP_REMOVED lines=8> */
[----:B------:R-:W-:Y:S02]  /*87b0*/  SGXT.U32 R138, R138, 0x1 ;  /* 0x000000018a8a781a */ /* 0x000fe40000000000 */
[----:B------:R-:W-:Y:S02]  /*87c0*/  IADD3.X R10, PT, PT, R10, UR33, RZ, P4, !PT ;  /* 0x000000210a0a7c10 */ /* 0x000fe4000a7fe4ff */
[----:B------:R-:W-:Y:S02]  /*87d0*/  IADD3 R2, P4, PT, R2, UR15, RZ ;  /* 0x0000000f02027c10 */ /* 0x000fe4000ff9e0ff */
[----:B------:R-:W-:-:S02]  /*87e0*/  IADD3.X R40, PT, PT, R40, UR33, RZ, P6, !PT ;  /* 0x0000002128287c10 */ /* 0x000fc4000b7fe4ff */
[----:B------:R-:W-:Y:S02]  /*87f0*/  IADD3.X R24, PT, PT, R24, UR33, RZ, P2, !PT ;  /* 0x0000002118187c10 */ /* 0x000fe400097fe4ff */
[----:B------:R-:W-:Y:S02]  /*8800*/  IADD3.X R54, PT, PT, R54, UR33, RZ, P5, !PT ;  /* 0x0000002136367c10 */ /* 0x000fe4000affe4ff */
[----:B------:R-:W-:Y:S02]  /*8810*/  SGXT.U32 R127, R127, 0x1 ;  /* 0x000000017f7f781a */ /* 0x000fe40000000000 */
[----:B------:R-:W-:Y:S02]  /*8820*/  IADD3 R29, P6, PT, R29, UR15, RZ ;  /* 0x0000000f1d1d7c10 */ /* 0x000fe4000ffde0ff */
[----:B------:R-:W-:Y:S02]  /*8830*/  LOP3.LUT R138, R138, 0x8, RZ, 0xfc, !PT ;  /* 0x000000088a8a7812 */ /* 0x000fe400078efcff */
[----:B------:R-:W-:-:S02]  /*8840*/  IADD3 R13, P2, PT, R13, UR15, RZ ;  /* 0x0000000f0d0d7c10 */ /* 0x000fc4000ff5e0ff */
[----:B------:R-:W-:Y:S02]  /*8850*/  IADD3 R0, P5, PT, R0, UR15, RZ ;  /* 0x0000000f00007c10 */ /* 0x000fe4000ffbe0ff */
[----:B------:R-:W-:Y:S02]  /*8860*/  IADD3.X R8, PT, PT, R8, UR33, RZ, P4, !PT ;  /* 0x0000002108087c10 */ /* 0x000fe4000a7fe4ff */
[----:B------:R-:W-:Y:S02]  /*8870*/  ISETP.GE.AND P0, PT, R127, UR30, PT ;  /* 0x0000001e7f007c0c */ /* 0x000fe4000bf06270 */
[----:B------:R-:W-:Y:S02]  /*8880*/  ISETP.GE.AND P4, PT, R138, UR30, PT ;  /* 0x0000001e8a007c0c */ /* 0x000fe4000bf86270 */
[----:B------:R-:W-:Y:S02]  /*8890*/  IADD3.X R38, PT, PT, R38, UR33, RZ, P6, !PT ;  /* 0x0000002126267c10 */ /* 0x000fe4000b7fe4ff */
[----:B------:R-:W-:-:S02]  /*88a0*/  IADD3.X R22, PT, PT, R22, UR33, RZ, P2, !PT ;  /* 0x0000002116167c10 */ /* 0x000fc400097fe4ff */
[----:B------:R-:W-:Y:S02]  /*88b0*/  IADD3.X R6, PT, PT, R6, UR33, RZ, P5, !PT ;  /* 0x0000002106067c10 */ /* 0x000fe4000affe4ff */
[----:B------:R-:W-:Y:S01]  /*88c0*/  PRMT R155, RZ, 0x7610, R155 ;  /* 0x00007610ff9b7816 */ /* 0x000fe2000000009b */
[----:B-1----:R-:W-:Y:S06]  /*88d0*/  @!P1 BRA `(.L_x_8) ;  /* 0x00000050006c9947 */ /* 0x002fec0003800000 */
.L_x_16:
[----:B------:R-:W0:Y:S01]  /*88e0*/  S2R R127, SR_TID.X ;  /* 0x00000000007f7919 */ /* 0x000e220000002100 */
[----:B------:R-:W-:Y:S01]  /*88f0*/  @!P0 IMAD.MOV.U32 R126, RZ, RZ, R0 ;  /* 0x000000ffff7e8224 */ /* 0x000fe200078e0000 */
[----:B0-----:R-:W-:-:S04]  /*8900*/  SHF.R.U32.HI R127, RZ, 0x6, R127 ;  /* 0x00000006ff7f7819 */ /* 0x001fc8000001167f */
[----:B------:R-:W-:-:S04]  /*8910*/  SGXT.U32 R127, R127, 0x1 ;  /* 0x000000017f7f781a */ /* 0x000fc80000000000 */
[----:B------:R-:W-:-:S04]  /*8920*/  LOP3.LUT R127, R127, 0x10, RZ, 0xfc, !PT ;  /* 0x000000107f7f7812 */ /* 0x000fc800078efcff */
[----:B------:R-:W-:Y:S01]  /*8930*/  ISETP.GE.AND P1, PT, R127, UR30, PT ;  /* 0x0000001e7f007c0c */ /* 0x000fe2000bf26270 */
[----:B------:R-:W-:-:S05]  /*8940*/  @!P0 IMAD.MOV.U32 R127, RZ, RZ, R6 ;  /* 0x000000ffff7f8224 */ /* 0x000fca00078e0006 */
[----:B------:R0:W2:Y:S01]  /*8950*/  @!P0 LDG.E.U8 R155, desc[UR26][R126.64] ;  /* 0x0000001a7e9b8981 */ /* 0x0000a2000c1e1100 */
[----:B------:R-:W-:Y:S01]  /*8960*/  PRMT R154, RZ, 0x7610, R154 ;  /* 0x00007610ff9a7816 */ /* 0x000fe2000000009a */
[----:B0-----:R-:W0:Y:S01]  /*8970*/  S2R R127, SR_TID.X ;  /* 0x00000000007f7919 */ /* 0x001e220000002100 */
[----:B------:R-:W-:Y:S01]  /*8980*/  @!P4 IMAD.MOV.U32 R126, RZ, RZ, R2 ;  /* 0x000000ffff7ec224 */ /* 0x000fe200078e0002 */
[----:B------:R-:W-:Y:S02]  /*8990*/  PRMT R153, RZ, 0x7610, R153 ;  /* 0x00007610ff997816 */ /* 0x000fe40000000099 */
[----:B------:R-:W-:Y:S02]  /*89a0*/  PRMT R152, RZ, 0x7610, R152 ;  /* 0x00007610ff987816 */ /* 0x000fe40000000098 */
[----:B0-----:R-:W-:-:S04]  /*89b0*/  SHF.R.U32.HI R127, RZ, 0x6, R127 ;  /* 0x00000006ff7f7819 */ /* 0x001fc8000001167f */
[----:B------:R-:W-:-:S04]  /*89c0*/  SGXT.U32 R127, R127, 0x1 ;  /* 0x000000017f7f781a */ /* 0x000fc80000000000 */
[----:B------:R-:W-:-:S04]  /*89d0*/  LOP3.LUT R127, R127, 0x18, RZ, 0xfc, !PT ;  /* 0x000000187f7f7812 */ /* 0x000fc800078efcff */
[----:B------:R-:W-:Y:S01]  /*89e0*/  ISETP.GE.AND P0, PT, R127, UR30, PT ;  /* 0x0000001e7f007c0c */ /* 0x000fe2000bf06270 */
[----:B------:R-:W-:-:S05]  /*89f0*/  @!P4 IMAD.MOV.U32 R127, RZ, RZ, R8 ;  /* 0x000000ffff7fc224 */ /* 0x000fca00078e0008 */
[----:B------:R0:W3:Y:S02]  /*8a00*/  @!P4 LDG.E.U8 R154, desc[UR26][R126.64] ;  /* 0x0000001a7e9ac981 */ /* 0x0000e4000c1e1100 */
[----:B0-----:R-:W-:Y:S02]  /*8a10*/  @!P1 IMAD.MOV.U32 R126, RZ, RZ, R3 ;  /* 0x000000ffff7e9224 */ /* 0x001fe400078e0003 */
[----:B------:R-:W-:-:S05]  /*8a20*/  @!P1 IMAD.MOV.U32 R127, RZ, RZ, R10 ;  /* 0x000000ffff7f9224 */ /* 0x000fca00078e000a */
[----:B------:R0:W4:Y:S01]  /*8a30*/  @!P1 LDG.E.U8 R153, desc[UR26][R126.64] ;  /* 0x0000001a7e999981 */ /* 0x000122000c1e1100 */
[----:B------:R-:W-:Y:S01]  /*8a40*/  ISETP.GE.AND P1, PT, R252, UR30, PT ;  /* 0x0000001efc007c0c */ /* 0x000fe2000bf26270 */
[----:B0-----:R-:W-:Y:S02]  /*8a50*/  @!P0 IMAD.MOV.U32 R126, RZ, RZ, R4 ;  /* 0x000000ffff7e8224 */ /* 0x001fe400078e0004 */
[----:B------:R-:W-:-:S05]  /*8a60*/  @!P0 IMAD.MOV.U32 R127, RZ, RZ, R12 ;  /* 0x000000ffff7f8224 */ /* 0x000fca00078e000c */
[----:B------:R0:W5:Y:S01]  /*8a70*/  @!P0 LDG.E.U8 R152, desc[UR26][R126.64] ;  /* 0x0000001a7e988981 */ /* 0x000162000c1e1100 */
[----:B------:R-:W-:Y:S02]  /*8a80*/  ISETP.GE.AND P0, PT, R248, UR30, PT ;  /* 0x0000001ef8007c0c */ /* 0x000fe4000bf06270 */
[----:B------:R-:W-:Y:S02]  /*8a90*/  PRMT R151, RZ, 0x7610, R151 ;  /* 0x00007610ff977816 */ /* 0x000fe40000000097 */
[----:B------:R-:W-:Y:S01]  /*8aa0*/  ISETP.GE.AND P2, PT, R245, UR30, PT ;  /* 0x0000001ef5007c0c */ /* 0x000fe2000bf46270 */
[----:B0-----:R-:W-:Y:S02]  /*8ab0*/  @!P1 IMAD.MOV.U32 R126, RZ, RZ, R5 ;  /* 0x000000ffff7e9224 */ /* 0x001fe400078e0005 */
[----:B------:R-:W-:Y:S01]  /*8ac0*/  @!P1 IMAD.MOV.U32 R127, RZ, RZ, R14 ;  /* 0x000000ffff7f9224 */ /* 0x000fe200078e000e */
[----:B------:R-:W-:-:S04]  /*8ad0*/  PRMT R150, RZ, 0x7610, R150 ;  /* 0x00007610ff967816 */ /* 0x000fc80000000096 */
[----:B------:R0:W2:Y:S01]  /*8ae0*/  @!P1 LDG.E.U8 R151, desc[UR26][R126.64] ;  /* 0x0000001a7e979981 */ /* 0x0000a2000c1e1100 */
[----:B------:R-:W-:Y:S02]  /*8af0*/  PRMT R149, RZ, 0x7610, R149 ;  /* 0x00007610ff957816 */ /* 0x000fe40000000095 */
[----:B------:R-:W-:Y:S01]  /*8b00*/  ISETP.GE.AND P1, PT, R241, UR30, PT ;  /* 0x0000001ef1007c0c */ /* 0x000fe2000bf26270 */
[----:B0-----:R-:W-:Y:S02]  /*8b10*/  @!P0 IMAD.MOV.U32 R126, RZ, RZ, R7 ;  /* 0x000000ffff7e8224 */ /* 0x001fe400078e0007 */
[----:B------:R-:W-:-:S05]  /*8b20*/  @!P0 IMAD.MOV.U32 R127, RZ, RZ, R16 ;  /* 0x000000ffff7f8224 */ /* 0x000fca00078e0010 */
[----:B------:R0:W2:Y:S02]  /*8b30*/  @!P0 LDG.E.U8 R150, desc[UR26][R126.64] ;  /* 0x0000001a7e968981 */ /* 0x0000a4000c1e1100 */
[----:B0-----:R-:W-:Y:S02]  /*8b40*/  @!P2 IMAD.MOV.U32 R126, RZ, RZ, R9 ;  /* 0x000000ffff7ea224 */ /* 0x001fe400078e0009 */
[----:B------:R-:W-:-:S05]  /*8b50*/  @!P2 IMAD.MOV.U32 R127, RZ, RZ, R18 ;  /* 0x000000ffff7fa224 */ /* 0x000fca00078e0012 */
[----:B------:R0:W2:Y:S01]  /*8b60*/  @!P2 LDG.E.U8 R149, desc[UR26][R126.64] ;  /* 0x0000001a7e95a981 */ /* 0x0000a2000c1e1100 */
[----:B------:R-:W-:Y:S01]  /*8b70*/  PRMT R148, RZ, 0x7610, R148 ;  /* 0x00007610ff947816 */ /* 0x000fe20000000094 */
[----:B0-----:R-:W0:Y:S01]  /*8b80*/  S2R R127, SR_TID.X ;  /* 0x00000000007f7919 */ /* 0x001e220000002100 */
        /* <DEDUP_REMOVED lines=8> */
[----:B0-----:R-:W0:Y:S02]  /*8c10*/  S2R R127, SR_TID.X ;  /* 0x00000000007f7919 */ /* 0x001e240000002100 */
[--C-:B0-----:R-:W-:Y:S02]  /*8c20*/  SHF.R.U32.HI R126, RZ, 0x6, R127.reuse ;  /* 0x00000006ff7e7819 */ /* 0x101fe4000001167f */
[----:B------:R-:W-:Y:S02]  /*8c30*/  SHF.R.U32.HI R127, RZ, 0x6, R127 ;  /* 0x00000006ff7f7819 */ /* 0x000fe4000001167f */
[----:B------:R-:W-:Y:S02]  /*8c40*/  SGXT.U32 R126, R126, 0x1 ;  /* 0x000000017e7e781a */ /* 0x000fe40000000000 */
[----:B------:R-:W-:-:S02]  /*8c50*/  SGXT.U32 R127, R127, 0x1 ;  /* 0x000000017f7f781a */ /* 0x000fc40000000000 */
[----:B------:R-:W-:Y:S02]  /*8c60*/  LOP3.LUT R126, R126, 0xa, RZ, 0xfc, !PT ;  /* 0x0000000a7e7e7812 */ /* 0x000fe400078efcff */
[----:B------:R-:W-:Y:S02]  /*8c70*/  LOP3.LUT R127, R127, 0x12, RZ, 0xfc, !PT ;  /* 0x000000127f7f7812 */ /* 0x000fe400078efcff */
[----:B------:R-:W-:Y:S01]  /*8c80*/  ISETP.GE.AND P1, PT, R126, UR30, PT ;  /* 0x0000001e7e007c0c */ /* 0x000fe2000bf26270 */
[----:B------:R-:W-:Y:S01]  /*8c90*/  @!P0 IMAD.MOV.U32 R126, RZ, RZ, R13 ;  /* 0x000000ffff7e8224 */ /* 0x000fe200078e000d */
[----:B------:R-:W-:Y:S01]  /*8ca0*/  ISETP.GE.AND P2, PT, R127, UR30, PT ;  /* 0x0000001e7f007c0c */ /* 0x000fe2000bf46270 */
[----:B------:R-:W-:-:S05]  /*8cb0*/  @!P0 IMAD.MOV.U32 R127, RZ, RZ, R22 ;  /* 0x000000ffff7f8224 */ /* 0x000fca00078e0016 */
[----:B------:R0:W2:Y:S01]  /*8cc0*/  @!P0 LDG.E.U8 R147, desc[UR26][R126.64] ;  /* 0x0000001a7e938981 */ /* 0x0000a2000c1e1100 */
[----:B------:R-:W-:Y:S01]  /*8cd0*/  PRMT R176, RZ, 0x7610, R176 ;  /* 0x00007610ffb07816 */ /* 0x000fe200000000b0 */
[----:B0-----:R-:W0:Y:S03]  /*8ce0*/  S2R R127, SR_TID.X ;  /* 0x00000000007f7919 */ /* 0x001e260000002100 */
        /* <DEDUP_REMOVED lines=8> */
[----:B------:R0:W2:Y:S01]  /*8d70*/  @!P1 LDG.E.U8 R176, desc[UR26][R126.64] ;  /* 0x0000001a7eb09981 */ /* 0x0000a2000c1e1100 */
[----:B------:R-:W-:Y:S01]  /*8d80*/  ISETP.GE.AND P1, PT, R251, UR30, PT ;  /* 0x0000001efb007c0c */ /* 0x000fe2000bf26270 */
[----:B0-----:R-:W-:Y:S02]  /*8d90*/  @!P2 IMAD.MOV.U32 R126, RZ, RZ, R17 ;  /* 0x000000ffff7ea224 */ /* 0x001fe400078e0011 */
[----:B------:R-:W-:-:S05]  /*8da0*/  @!P2 IMAD.MOV.U32 R127, RZ, RZ, R26 ;  /* 0x000000ffff7fa224 */ /* 0x000fca00078e001a */
[----:B------:R0:W2:Y:S02]  /*8db0*/  @!P2 LDG.E.U8 R175, desc[UR26][R126.64] ;  /* 0x0000001a7eafa981 */ /* 0x0000a4000c1e1100 */
[----:B0-----:R-:W-:Y:S02]  /*8dc0*/  @!P0 IMAD.MOV.U32 R126, RZ, RZ, R19 ;  /* 0x000000ffff7e8224 */ /* 0x001fe400078e0013 */
[----:B------:R-:W-:-:S05]  /*8dd0*/  @!P0 IMAD.MOV.U32 R127, RZ, RZ, R28 ;  /* 0x000000ffff7f8224 */ /* 0x000fca00078e001c */
[----:B------:R0:W2:Y:S01]  /*8de0*/  @!P0 LDG.E.U8 R146, desc[UR26][R126.64] ;  /* 0x0000001a7e928981 */ /* 0x0000a2000c1e1100 */
        /* <DEDUP_REMOVED lines=25> */
[----:B0-----:R-:W0:Y:S05]  /*8f80*/  S2R R127, SR_TID.X ;  /* 0x00000000007f7919 */ /* 0x001e2a0000002100 */
[----:B------:R-:W-:Y:S01]  /*8f90*/  @!P0 IMAD.MOV.U32 R126, RZ, RZ, R29 ;  /* 0x000000ffff7e8224 */ /* 0x000fe200078e001d */
[----:B------:R-:W-:Y:S02]  /*8fa0*/  PRMT R140, RZ, 0x7610, R140 ;  /* 0x00007610ff8c7816 */ /* 0x000fe4000000008c */
[----:B0-----:R-:W-:-:S04]  /*8fb0*/  SHF.R.U32.HI R127, RZ, 0x6, R127 ;  /* 0x00000006ff7f7819 */ /* 0x001fc8000001167f */
[----:B------:R-:W-:-:S04]  /*8fc0*/  SGXT.U32 R127, R127, 0x1 ;  /* 0x000000017f7f781a */ /* 0x000fc80000000000 */
[----:B------:R-:W-:-:S04]  /*8fd0*/  LOP3.LUT R127, R127, 0xc, RZ, 0xfc, !PT ;  /* 0x0000000c7f7f7812 */ /* 0x000fc800078efcff */
[----:B------:R-:W-:Y:S01]  /*8fe0*/  ISETP.GE.AND P1, PT, R127, UR30, PT ;  /* 0x0000001e7f007c0c */ /* 0x000fe2000bf26270 */
[----:B------:R-:W-:-:S05]  /*8ff0*/  @!P0 IMAD.MOV.U32 R127, RZ, RZ, R38 ;  /* 0x000000ffff7f8224 */ /* 0x000fca00078e0026 */
[----:B------:R0:W2:Y:S07]  /*9000*/  @!P0 LDG.E.U8 R141, desc[UR26][R126.64] ;  /* 0x0000001a7e8d8981 */ /* 0x0000ae000c1e1100 */
[----:B0-----:R-:W-:Y:S02]  /*9010*/  @!P1 IMAD.MOV.U32 R126, RZ, RZ, R31 ;  /* 0x000000ffff7e9224 */ /* 0x001fe400078e001f */
        /* <DEDUP_REMOVED lines=10> */
[----:B------:R-:W-:Y:S02]  /*90c0*/  ISETP.GE.AND P0, PT, R126, UR30, PT ;  /* 0x0000001e7e007c0c */ /* 0x000fe4000bf06270 */
[----:B------:R-:W-:-:S11]  /*90d0*/  ISETP.GE.AND P1, PT, R127, UR30, PT ;  /* 0x0000001e7f007c0c */ /* 0x000fd6000bf26270 */
[----:B------:R-:W-:Y:S02]  /*90e0*/  @!P0 IMAD.MOV.U32 R126, RZ, RZ, R33 ;  /* 0x000000ffff7e8224 */ /* 0x000fe400078e0021 */
[----:B------:R-:W-:-:S05]  /*90f0*/  @!P0 IMAD.MOV.U32 R127, RZ, RZ, R42 ;  /* 0x000000ffff7f8224 */ /* 0x000fca00078e002a */
[----:B------:R0:W2:Y:S01]  /*9100*/  @!P0 LDG.E.U8 R139, desc[UR26][R126.64] ;  /* 0x0000001a7e8b8981 */ /* 0x0000a2000c1e1100 */
[----:B------:R-:W-:Y:S02]  /*9110*/  ISETP.GE.AND P0, PT, R250, UR30, PT ;  /* 0x0000001efa007c0c */ /* 0x000fe4000bf06270 */
[----:B------:R-:W-:Y:S02]  /*9120*/  PRMT R138, RZ, 0x7610, R138 ;  /* 0x00007610ff8a7816 */ /* 0x000fe4000000008a */
[----:B------:R-:W-:Y:S01]  /*9130*/  PRMT R174, RZ, 0x7610, R174 ;  /* 0x00007610ffae7816 */ /* 0x000fe200000000ae */
[----:B0-----:R-:W-:Y:S02]  /*9140*/  @!P1 IMAD.MOV.U32 R126, RZ, RZ, R35 ;  /* 0x000000ffff7e9224 */ /* 0x001fe400078e0023 */
[----:B------:R-:W-:-:S05]  /*9150*/  @!P1 IMAD.MOV.U32 R127, RZ, RZ, R44 ;  /* 0x000000ffff7f9224 */ /* 0x000fca00078e002c */
[----:B------:R0:W2:Y:S01]  /*9160*/  @!P1 LDG.E.U8 R138, desc[UR26][R126.64] ;  /* 0x0000001a7e8a9981 */ /* 0x0000a2000c1e1100 */
[----:B------:R-:W-:Y:S01]  /*9170*/  ISETP.GE.AND P1, PT, R246, UR30, PT ;  /* 0x0000001ef6007c0c */ /* 0x000fe2000bf26270 */
[----:B0-----:R-:W-:Y:S02]  /*9180*/  @!P0 IMAD.MOV.U32 R126, RZ, RZ, R37 ;  /* 0x000000ffff7e8224 */ /* 0x001fe400078e0025 */
        /* <DEDUP_REMOVED lines=12> */
[----:B------:R-:W-:Y:S01]  /*9250*/  PRMT R171, RZ, 0x7610, R171 ;  /* 0x00007610ffab7816 */ /* 0x000fe200000000ab */
[----:B0-----:R-:W0:Y:S03]  /*9260*/  S2R R127, SR_TID.X ;  /* 0x00000000007f7919 */ /* 0x001e260000002100 */
        /* <DEDUP_REMOVED lines=10> */
[----:B0-----:R-:W-:-:S04]  /*9310*/  LEA.HI R127, R127, 0xe, RZ, 0x1a ;  /* 0x0000000e7f7f7811 */ /* 0x001fc800078fd0ff */
[----:B------:R-:W-:Y:S01]  /*9320*/  ISETP.GE.AND P1, PT, R127, UR30, PT ;  /* 0x0000001e7f007c0c */ /* 0x000fe2000bf26270 */
[----:B------:R-:W-:-:S05]  /*9330*/  @!P0 IMAD.MOV.U32 R127, RZ, RZ, R54 ;  /* 0x000000ffff7f8224 */ /* 0x000fca00078e0036 */
[----:B------:R0:W2:Y:S01]  /*9340*/  @!P0 LDG.E.U8 R170, desc[UR26][R126.64] ;  /* 0x0000001a7eaa8981 */ /* 0x0000a2000c1e1100 */
[----:B------:R-:W-:Y:S01]  /*9350*/  PRMT R169, RZ, 0x7610, R169 ;  /* 0x00007610ffa97816 */ /* 0x000fe200000000a9 */
[----:B0-----:R-:W0:Y:S05]  /*9360*/  S2R R127, SR_TID.X ;  /* 0x00000000007f7919 */ /* 0x001e2a0000002100 */
        /* <DEDUP_REMOVED lines=11> */
[----:B0-----:R-:W-:-:S04]  /*9420*/  LEA.HI R127, R127, 0x1e, RZ, 0x1a ;  /* 0x0000001e7f7f7811 */ /* 0x001fc800078fd0ff */
[----:B------:R-:W-:Y:S01]  /*9430*/  ISETP.GE.AND P1, PT, R127, UR30, PT ;  /* 0x0000001e7f007c0c */ /* 0x000fe2000bf26270 */
[----:B------:R-:W-:-:S05]  /*9440*/  @!P0 IMAD.MOV.U32 R127, RZ, RZ, R56 ;  /* 0x000000ffff7f8224 */ /* 0x000fca00078e0038 */
[----:B------:R0:W3:Y:S01]  /*9450*/  @!P0 LDG.E.U8 R168, desc[UR26][R126.64] ;  /* 0x0000001a7ea88981 */ /* 0x0000e2000c1e1100 */
[----:B------:R-:W-:-:S06]  /*9460*/  ISETP.GE.AND P0, PT, R249, UR30, PT ;  /* 0x0000001ef9007c0c */ /* 0x000fcc000bf06270 */
[----:B0-----:R-:W-:Y:S02]  /*9470*/  @!P1 IMAD.MOV.U32 R126, RZ, RZ, R55 ;  /* 0x000000ffff7e9224 */ /* 0x001fe400078e0037 */
[----:B------:R-:W-:-:S05]  /*9480*/  @!P1 IMAD.MOV.U32 R127, RZ, RZ, R62 ;  /* 0x000000ffff7f9224 */ /* 0x000fca00078e003e */
[----:B------:R0:W4:Y:S01]  /*9490*/  @!P1 LDG.E.U8 R167, desc[UR26][R126.64] ;  /* 0x0000001a7ea79981 */ /* 0x000122000c1e1100 */
[----:B------:R-:W-:Y:S01]  /*94a0*/  PRMT R166, RZ, 0x7610, R166 ;  /* 0x00007610ffa67816 */ /* 0x000fe200000000a6 */
[----:B0-----:R-:W0:Y:S01]  /*94b0*/  S2R R127, SR_TID.X ;  /* 0x00000000007f7919 */ /* 0x001e220000002100 */
[----:B------:R-:W-:Y:S01]  /*94c0*/  @!P0 IMAD.MOV.U32 R126, RZ, RZ, R49 ;  /* 0x000000ffff7e8224 */ /* 0x000fe200078e0031 */
[----:B------:R-:W-:Y:S02]  /*94d0*/  PRMT R165, RZ, 0x7610, R165 ;  /* 0x00007610ffa57816 */ /* 0x000fe400000000a5 */
[----:B0-----:R-:W-:-:S04]  /*94e0*/  LEA.HI R127, R127, 0x2e, RZ, 0x1a ;  /* 0x0000002e7f7f7811 */ /* 0x001fc800078fd0ff */
[----:B------:R-:W-:Y:S01]  /*94f0*/  ISETP.GE.AND P1, PT, R127, UR30, PT ;  /* 0x0000001e7f007c0c */ /* 0x000fe2000bf26270 */
[----:B------:R-:W-:-:S05]  /*9500*/  @!P0 IMAD.MOV.U32 R127, RZ, RZ, R58 ;  /* 0x000000ffff7f8224 */ /* 0x000fca00078e003a */
[----:B------:R0:W5:Y:S01]  /*9510*/  @!P0 LDG.E.U8 R166, desc[UR26][R126.64] ;  /* 0x0000001a7ea68981 */ /* 0x000162000c1e1100 */
[----:B------:R-:W-:-:S06]  /*9520*/  ISETP.GE.AND P0, PT, R242, UR30, PT ;  /* 0x0000001ef2007c0c */ /* 0x000fcc000bf06270 */
[----:B0-----:R-:W-:Y:S02]  /*9530*/  @!P1 IMAD.MOV.U32 R126, RZ, RZ, R57 ;  /* 0x000000ffff7e9224 */ /* 0x001fe400078e0039 */
[----:B------:R-:W-:-:S05]  /*9540*/  @!P1 IMAD.MOV.U32 R127, RZ, RZ, R63 ;  /* 0x000000ffff7f9224 */ /* 0x000fca00078e003f */
[----:B------:R0:W5:Y:S01]  /*9550*/  @!P1 LDG.E.U8 R165, desc[UR26][R126.64] ;  /* 0x0000001a7ea59981 */ /* 0x000162000c1e1100 */
[----:B------:R-:W-:Y:S01]  /*9560*/  PRMT R164, RZ, 0x7610, R164 ;  /* 0x00007610ffa47816 */ /* 0x000fe200000000a4 */
[----:B0-----:R-:W0:Y:S01]  /*9570*/  S2R R127, SR_TID.X ;  /* 0x00000000007f7919 */ /* 0x001e220000002100 */
[----:B------:R-:W-:Y:S01]  /*9580*/  @!P0 IMAD.MOV.U32 R126, RZ, RZ, R51 ;  /* 0x000000ffff7e8224 */ /* 0x000fe200078e0033 */
[----:B0-----:R-:W-:-:S04]  /*9590*/  LEA.HI R127, R127, 0x3e, RZ, 0x1a ;  /* 0x0000003e7f7f7811 */ /* 0x001fc800078fd0ff */
[----:B------:R-:W-:Y:S01]  /*95a0*/  ISETP.GE.AND P1, PT, R127, UR30, PT ;  /* 0x0000001e7f007c0c */ /* 0x000fe2000bf26270 */
[----:B------:R-:W-:-:S05]  /*95b0*/  @!P0 IMAD.MOV.U32 R127, RZ, RZ, R60 ;  /* 0x000000ffff7f8224 */ /* 0x000fca00078e003c */
[----:B------:R0:W5:Y:S01]  /*95c0*/  @!P0 LDG.E.U8 R164, desc[UR26][R126.64] ;  /* 0x0000001a7ea48981 */ /* 0x000162000c1e1100 */
[----:B------:R-:W-:Y:S01]  /*95d0*/  PRMT R163, RZ, 0x7610, R163 ;  /* 0x00007610ffa37816 */ /* 0x000fe200000000a3 */
[----:B0-----:R-:W0:Y:S05]  /*95e0*/  S2R R127, SR_TID.X ;  /* 0x00000000007f7919 */ /* 0x001e2a0000002100 */
[----:B------:R-:W-:Y:S01]  /*95f0*/  @!P1 IMAD.MOV.U32 R126, RZ, RZ, R59 ;  /* 0x000000ffff7e9224 */ /* 0x000fe200078e003b */
[----:B------:R-:W-:Y:S02]  /*9600*/  PRMT R162, RZ, 0x7610, R162 ;  /* 0x00007610ffa27816 */ /* 0x000fe400000000a2 */
[----:B0-----:R-:W-:-:S04]  /*9610*/  LOP3.LUT R127, R127, 0x3f, RZ, 0xc0, !PT ;  /* 0x0000003f7f7f7812 */ /* 0x001fc800078ec0ff */
[----:B------:R-:W-:Y:S01]  /*9620*/  ISETP.GE.AND P0, PT, R127, UR30, PT ;  /* 0x0000001e7f007c0c */ /* 0x000fe2000bf06270 */
[----:B------:R-:W-:-:S05]  /*9630*/  @!P1 IMAD.MOV.U32 R127, RZ, RZ, R64 ;  /* 0x000000ffff7f9224 */ /* 0x000fca00078e0040 */
[----:B------:R0:W5:Y:S01]  /*9640*/  @!P1 LDG.E.U8 R163, desc[UR26][R126.64] ;  /* 0x0000001a7ea39981 */ /* 0x000162000c1e1100 */
[----:B------:R-:W-:Y:S01]  /*9650*/  BAR.SYNC.DEFER_BLOCKING 0x0 ;  /* 0x0000000000007b1d */ /* 0x000fe20000010000 */
[----:B------:R-:W-:-:S05]  /*9660*/  PRMT R161, RZ, 0x7610, R161 ;  /* 0x00007610ffa17816 */ /* 0x000fca00000000a1 */
[----:B0-----:R-:W-:Y:S02]  /*9670*/  @!P0 IMAD.MOV.U32 R126, RZ, RZ, R65 ;  /* 0x000000ffff7e8224 */ /* 0x001fe400078e0041 */
[----:B------:R-:W-:Y:S01]  /*9680*/  @!P0 IMAD.MOV.U32 R127, RZ, RZ, R71 ;  /* 0x000000ffff7f8224 */ /* 0x000fe200078e0047 */
[----:B------:R-:W-:Y:S02]  /*9690*/  PRMT R160, RZ, 0x7610, R160 ;  /* 0x00007610ffa07816 */ /* 0x000fe400000000a0 */
[----:B------:R-:W-:Y:S02]  /*96a0*/  PRMT R159, RZ, 0x7610, R159 ;  /* 0x00007610ff9f7816 */ /* 0x000fe4000000009f */
[----:B------:R0:W5:Y:S02]  /*96b0*/  @!P0 LDG.E.U8 R162, desc[UR26][R126.64] ;  /* 0x0000001a7ea28981 */ /* 0x000164000c1e1100 */
[----:B0-----:R-:W-:Y:S02]  /*96c0*/  @!P0 IMAD.MOV.U32 R126, RZ, RZ, R69 ;  /* 0x000000ffff7e8224 */ /* 0x001fe400078e0045 */
[----:B------:R-:W-:-:S05]  /*96d0*/  @!P0 IMAD.MOV.U32 R127, RZ, RZ, R79 ;  /* 0x000000ffff7f8224 */ /* 0x000fca00078e004f */
[----:B------:R0:W5:Y:S02]  /*96e0*/  @!P0 LDG.E.U8 R161, desc[UR26][R126.64] ;  /* 0x0000001a7ea18981 */ /* 0x000164000c1e1100 */
[----:B0-----:R-:W-:Y:S02]  /*96f0*/  @!P0 IMAD.MOV.U32 R126, RZ, RZ, R76 ;  /* 0x000000ffff7e8224 */ /* 0x001fe400078e004c */
[----:B------:R-:W-:-:S05]  /*9700*/  @!P0 IMAD.MOV.U32 R127, RZ, RZ, R87 ;  /* 0x000000ffff7f8224 */ /* 0x000fca00078e0057 */
[----:B------:R0:W5:Y:S01]  /*9710*/  @!P0 LDG.E.U8 R160, desc[UR26][R126.64] ;  /* 0x0000001a7ea08981 */ /* 0x000162000c1e1100 */
[----:B------:R-:W-:Y:S01]  /*9720*/  PRMT R158, RZ, 0x7610, R158 ;  /* 0x00007610ff9e7816 */ /* 0x000fe2000000009e */
        /* <DEDUP_REMOVED lines=10> */
[----:B------:R0:W5:Y:S04]  /*97d0*/  @!P0 LDG.E.U8 R157, desc[UR26][R126.64] ;  /* 0x0000001a7e9d8981 */ /* 0x000168000c1e1100 */
[----:B--2---:R1:W-:Y:S01]  /*97e0*/  STS.U8 [R238+UR13+0x5000], R155 ;  /* 0x0050009bee007988 */ /* 0x0043e2000800000d */
[----:B0-----:R-:W-:Y:S02]  /*97f0*/  @!P0 IMAD.MOV.U32 R126, RZ, RZ, R108 ;  /* 0x000000ffff7e8224 */ /* 0x001fe400078e006c */
[----:B------:R-:W-:Y:S01]  /*9800*/  @!P0 IMAD.MOV.U32 R127, RZ, RZ, R119 ;  /* 0x000000ffff7f8224 */ /* 0x000fe200078e0077 */
[----:B-1----:R-:W-:-:S04]  /*9810*/  PRMT R155, RZ, 0x7610, R155 ;  /* 0x00007610ff9b7816 */ /* 0x002fc8000000009b */
[----:B------:R0:W2:Y:S04]  /*9820*/  @!P0 LDG.E.U8 R156, desc[UR26][R126.64] ;  /* 0x0000001a7e9c8981 */ /* 0x0000a8000c1e1100 */
[----:B---3--:R1:W-:Y:S01]  /*9830*/  STS.U8 [R238+UR13+0x5200], R154 ;  /* 0x0052009aee007988 */ /* 0x0083e2000800000d */
[----:B0-----:R-:W-:Y:S02]  /*9840*/  @!P0 IMAD.MOV.U32 R126, RZ, RZ, R116 ;  /* 0x000000ffff7e8224 */ /* 0x001fe400078e0074 */
[----:B------:R-:W-:Y:S01]  /*9850*/  @!P0 IMAD.MOV.U32 R127, RZ, RZ, R123 ;  /* 0x000000ffff7f8224 */ /* 0x000fe200078e007b */
[----:B-1----:R-:W-:-:S04]  /*9860*/  PRMT R154, RZ, 0x7610, R154 ;  /* 0x00007610ff9a7816 */ /* 0x002fc8000000009a */
[----:B------:R0:W3:Y:S04]  /*9870*/  @!P0 LDG.E.U8 R155, desc[UR26][R126.64] ;  /* 0x0000001a7e9b8981 */ /* 0x0000e8000c1e1100 */
[----:B----4-:R1:W-:Y:S01]  /*9880*/  STS.U8 [R238+UR13+0x5400], R153 ;  /* 0x00540099ee007988 */ /* 0x0103e2000800000d */
[----:B0-----:R-:W-:Y:S02]  /*9890*/  @!P0 IMAD.MOV.U32 R126, RZ, RZ, R132 ;  /* 0x000000ffff7e8224 */ /* 0x001fe400078e0084 */
[----:B------:R-:W-:Y:S01]  /*98a0*/  @!P0 IMAD.MOV.U32 R127, RZ, RZ, R131 ;  /* 0x000000ffff7f8224 */ /* 0x000fe200078e0083 */
[----:B-1----:R-:W-:-:S04]  /*98b0*/  PRMT R153, RZ, 0x7610, R153 ;  /* 0x00007610ff997816 */ /* 0x002fc80000000099 */
[----:B------:R0:W4:Y:S04]  /*98c0*/  @!P0 LDG.E.U8 R154, desc[UR26][R126.64] ;  /* 0x0000001a7e9a8981 */ /* 0x000128000c1e1100 */
[----:B-----5:R1:W-:Y:S01]  /*98d0*/  STS.U8 [R238+UR13+0x5600], R152 ;  /* 0x00560098ee007988 */ /* 0x0203e2000800000d */
[----:B0-----:R-:W-:Y:S02]  /*98e0*/  @!P0 IMAD.MOV.U32 R126, RZ, RZ, R179 ;  /* 0x000000ffff7e8224 */ /* 0x001fe400078e00b3 */
[----:B------:R-:W-:Y:S01]  /*98f0*/  @!P0 IMAD.MOV.U32 R127, RZ, RZ, R178 ;  /* 0x000000ffff7f8224 */ /* 0x000fe200078e00b2 */
[----:B-1----:R-:W-:-:S04]  /*9900*/  PRMT R152, RZ, 0x7610, R152 ;  /* 0x00007610ff987816 */ /* 0x002fc80000000098 */
[----:B------:R0:W5:Y:S04]  /*9910*/  @!P0 LDG.E.U8 R153, desc[UR26][R126.64] ;  /* 0x0000001a7e998981 */ /* 0x000168000c1e1100 */
[----:B------:R1:W-:Y:S01]  /*9920*/  STS.U8 [R238+UR13+0x5800], R151 ;  /* 0x00580097ee007988 */ /* 0x0003e2000800000d */
[----:B0-----:R-:W-:Y:S02]  /*9930*/  @!P0 IMAD.MOV.U32 R126, RZ, RZ, R187 ;  /* 0x000000ffff7e8224 */ /* 0x001fe400078e00bb */
[----:B------:R-:W-:Y:S01]  /*9940*/  @!P0 IMAD.MOV.U32 R127, RZ, RZ, R186 ;  /* 0x000000ffff7f8224 */ /* 0x000fe200078e00ba */
[----:B-1----:R-:W-:-:S04]  /*9950*/  PRMT R151, RZ, 0x7610, R151 ;  /* 0x00007610ff977816 */ /* 0x002fc80000000097 */
[----:B------:R0:W2:Y:S04]  /*9960*/  @!P0 LDG.E.U8 R152, desc[UR26][R126.64] ;  /* 0x0000001a7e988981 */ /* 0x0000a8000c1e1100 */
        /* <DEDUP_REMOVED lines=64> */
[----:B------:R0:W2:Y:S02]  /*9d70*/  @!P0 LDG.E.U8 R141, desc[UR26][R126.64] ;  /* 0x0000001a7e8d8981 */ /* 0x0000a4000c1e1100 */
[----:B0-----:R-:W-:Y:S02]  /*9d80*/  @!P0 IMAD.MOV.U32 R126, RZ, RZ, R134 ;  /* 0x000000ffff7e8224 */ /* 0x001fe400078e0086 */
[----:B------:R-:W-:-:S05]  /*9d90*/  @!P0 IMAD.MOV.U32 R127, RZ, RZ, R133 ;  /* 0x000000ffff7f8224 */ /* 0x000fca00078e0085 */
[----:B------:R0:W2:Y:S04]  /*9da0*/  @!P0 LDG.E.U8 R140, desc[UR26][R126.64] ;  /* 0x0000001a7e8c8981 */ /* 0x0000a8000c1e1100 */
[----:B------:R1:W-:Y:S01]  /*9db0*/  STS.U8 [R235+UR13+0x5500], R139 ;  /* 0x0055008beb007988 */ /* 0x0003e2000800000d */
[----:B0-----:R-:W-:Y:S02]  /*9dc0*/  @!P0 IMAD.MOV.U32 R126, RZ, RZ, R181 ;  /* 0x000000ffff7e8224 */ /* 0x001fe400078e00b5 */
[----:B------:R-:W-:Y:S01]  /*9dd0*/  @!P0 IMAD.MOV.U32 R127, RZ, RZ, R180 ;  /* 0x000000ffff7f8224 */ /* 0x000fe200078e00b4 */
[----:B-1----:R-:W-:Y:S01]  /*9de0*/  PRMT R139, RZ, 0x7610, R139 ;  /* 0x00007610ff8b7816 */ /* 0x002fe2000000008b */
[----:B------:R0:W-:Y:S05]  /*9df0*/  STS.U8 [R235+UR13+0x5700], R138 ;  /* 0x0057008aeb007988 */ /* 0x0001ea000800000d */
[----:B------:R1:W2:Y:S01]  /*9e00*/  @!P0 LDG.E.U8 R139, desc[UR26][R126.64] ;  /* 0x0000001a7e8b8981 */ /* 0x0002a2000c1e1100 */
[----:B0-----:R-:W-:-:S03]  /*9e10*/  PRMT R138, RZ, 0x7610, R138 ;  /* 0x00007610ff8a7816 */ /* 0x001fc6000000008a */
[----:B------:R0:W-:Y:S01]  /*9e20*/  STS.U8 [R235+UR13+0x5900], R174 ;  /* 0x005900aeeb007988 */ /* 0x0001e2000800000d */
[----:B-1----:R-:W-:Y:S02]  /*9e30*/  @!P0 IMAD.MOV.U32 R126, RZ, RZ, R189 ;  /* 0x000000ffff7e8224 */ /* 0x002fe400078e00bd */
[----:B------:R-:W-:Y:S01]  /*9e40*/  @!P0 IMAD.MOV.U32 R127, RZ, RZ, R188 ;  /* 0x000000ffff7f8224 */ /* 0x000fe200078e00bc */
[----:B0-----:R-:W-:-:S04]  /*9e50*/  PRMT R174, RZ, 0x7610, R174 ;  /* 0x00007610ffae7816 */ /* 0x001fc800000000ae */
[----:B------:R0:W3:Y:S04]  /*9e60*/  @!P0 LDG.E.U8 R138, desc[UR26][R126.64] ;  /* 0x0000001a7e8a8981 */ /* 0x0000e8000c1e1100 */
[----:B------:R1:W-:Y:S01]  /*9e70*/  STS.U8 [R235+UR13+0x5b00], R173 ;  /* 0x005b00adeb007988 */ /* 0x0003e2000800000d */
[----:B0-----:R-:W-:Y:S02]  /*9e80*/  @!P0 IMAD.MOV.U32 R126, RZ, RZ, R197 ;  /* 0x000000ffff7e8224 */ /* 0x001fe400078e00c5 */
[----:B------:R-:W-:Y:S01]  /*9e90*/  @!P0 IMAD.MOV.U32 R127, RZ, RZ, R196 ;  /* 0x000000ffff7f8224 */ /* 0x000fe200078e00c4 */
[----:B-1----:R-:W-:-:S04]  /*9ea0*/  PRMT R173, RZ, 0x7610, R173 ;  /* 0x00007610ffad7816 */ /* 0x002fc800000000ad */
[----:B------:R0:W4:Y:S04]  /*9eb0*/  @!P0 LDG.E.U8 R174, desc[UR26][R126.64] ;  /* 0x0000001a7eae8981 */ /* 0x000128000c1e1100 */
[----:B------:R1:W-:Y:S01]  /*9ec0*/  STS.U8 [R235+UR13+0x5d00], R172 ;  /* 0x005d00aceb007988 */ /* 0x0003e2000800000d */
        /* <DEDUP_REMOVED lines=173> */
[----:B------:R0:W5:Y:S02]  /*a9a0*/  @!P0 LDG.E.U8 R141, desc[UR26][R126.64] ;  /* 0x0000001a7e8d8981 */ /* 0x000164000c1e1100 */
[----:B0-----:R-:W-:Y:S02]  /*a9b0*/  @!P0 IMAD.MOV.U32 R126, RZ, RZ, R233 ;  /* 0x000000ffff7e8224 */ /* 0x001fe400078e00e9 */
[----:B------:R-:W-:-:S05]  /*a9c0*/  @!P0 IMAD.MOV.U32 R127, RZ, RZ, R232 ;  /* 0x000000ffff7f8224 */ /* 0x000fca00078e00e8 */
[----:B------:R-:W5:Y:S01]  /*a9d0*/  @!P0 LDG.E.U8 R140, desc[UR26][R126.64] ;  /* 0x0000001a7e8c8981 */ /* 0x000f62000c1e1100 */
[----:B------:R-:W-:Y:S01]  /*a9e0*/  ULEA UR10, UR31, UR13, 0x3 ;  /* 0x0000000d1f0a7291 */ /* 0x000fe2000f8e18ff */
[----:B------:R-:W-:Y:S02]  /*a9f0*/  UMOV UR4, UR5 ;  /* 0x0000000500047c82 */ /* 0x000fe40008000000 */
[----:B------:R0:W-:Y:S01]  /*aa00*/  STS.U8 [R236+UR13+0x3280], R139 ;  /* 0x0032808bec007988 */ /* 0x0001e2000800000d */
[----:B------:R-:W-:-:S03]  /*aa10*/  UIADD3 UR10, UPT, UPT, UR10, 0x6000, URZ ;  /* 0x000060000a0a7890 */ /* 0x000fc6000fffe0ff */
[----:B------:R0:W-:Y:S04]  /*aa20*/  STS.U8 [R236+UR13+0x3480], R138 ;  /* 0x0034808aec007988 */ /* 0x0001e8000800000d */
        /* <DEDUP_REMOVED lines=17> */
[----:B--2---:R0:W-:Y:S04]  /*ab40*/  STS.U8 [R235+UR13+0x3900], R157 ;  /* 0x0039009deb007988 */ /* 0x0041e8000800000d */
[----:B---3--:R0:W-:Y:S04]  /*ab50*/  STS.U8 [R235+UR13+0x3b00], R156 ;  /* 0x003b009ceb007988 */ /* 0x0081e8000800000d */
[----:B----4-:R0:W-:Y:S04]  /*ab60*/  STS.U8 [R235+UR13+0x3d00], R155 ;  /* 0x003d009beb007988 */ /* 0x0101e8000800000d */
[----:B-----5:R0:W-:Y:S04]  /*ab70*/  STS.U8 [R235+UR13+0x3f00], R154 ;  /* 0x003f009aeb007988 */ /* 0x0201e8000800000d */
        /* <DEDUP_REMOVED lines=15> */
[----:B------:R0:W-:Y:S01]  /*ac70*/  STS.U8 [R234+UR13+0x3f80], R140 ;  /* 0x003f808cea007988 */ /* 0x0001e2000800000d */
[----:B------:R1:W-:Y:S06]  /*ac80*/  MEMBAR.ALL.CTA ;  /* 0x0000000000007992 */ /* 0x0003ec0000008000 */
[----:B-1----:R-:W1:Y:S02]  /*ac90*/  FENCE.VIEW.ASYNC.S ;  /* 0x00000000000073c6 */ /* 0x002e640000000000 */
[----:B-1----:R-:W-:Y:S06]  /*aca0*/  BAR.SYNC.DEFER_BLOCKING 0x0 ;  /* 0x0000000000007b1d */ /* 0x002fec0000010000 */
[----:B------:R-:W-:Y:S05]  /*acb0*/  BRA.U UP1, `(.L_x_9) ;  /* 0x0000000101387547 */ /* 0x000fea000b800000 */
[----:B------:R-:W-:Y:S01]  /*acc0*/  UMOV UR20, UR6 ;  /* 0x0000000600147c82 */ /* 0x000fe20008000000 */
[----:B------:R-:W-:Y:S01]  /*acd0*/  UMOV UR21, 0x80004020 ;  /* 0x8000402000157882 */ /* 0x000fe20000000000 */
[----:B------:R-:W-:Y:S01]  /*ace0*/  UMOV UR22, UR8 ;  /* 0x0000000800167c82 */ /* 0x000fe20008000000 */
[----:B------:R-:W-:Y:S01]  /*acf0*/  UMOV UR23, 0x80004020 ;  /* 0x8000402000177882 */ /* 0x000fe20000000000 */
[----:B------:R-:W-:Y:S01]  /*ad00*/  UMOV UR24, 0x0 ;  /* 0x0000000000187882 */ /* 0x000fe20000000000 */
[----:B------:R-:W-:Y:S01]  /*ad10*/  UMOV UR25, 0x4208010 ;  /* 0x0420801000197882 */ /* 0x000fe20000000000 */
[----:B------:R-:W-:Y:S01]  /*ad20*/  UMOV UR11, URZ ;  /* 0x000000ff000b7c82 */ /* 0x000fe20008000000 */
[----:B------:R-:W-:Y:S01]  /*ad30*/  UMOV UR36, 0x0 ;  /* 0x0000000000247882 */ /* 0x000fe20000000000 */
[----:B------:R-:W-:Y:S01]  /*ad40*/  UMOV UR37, 0x4208010 ;  /* 0x0420801000257882 */ /* 0x000fe20000000000 */
[----:B------:R1:W-:Y:S01]  /*ad50*/  UTCQMMA gdesc[UR20], gdesc[UR22], tmem[UR12], tmem[UR24], idesc[UR25], UPT ;  /* 0x00ff1816140075ea */ /* 0x0003e2000b80030c */
[----:B------:R-:W-:Y:S01]  /*ad60*/  UMOV UR5, UR10 ;  /* 0x0000000a00057c82 */ /* 0x000fe20008000000 */
[----:B------:R1:W-:Y:S01]  /*ad70*/  UTCQMMA gdesc[UR16], gdesc[UR18], tmem[UR12], tmem[UR36], idesc[UR37], UPT ;  /* 0x00ff2412100075ea */ /* 0x0003e2000b80030c */
[----:B------:R1:W-:Y:S01]  /*ad80*/  UTCBAR [UR5], URZ ;  /* 0x000000ff050073e9 */ /* 0x0003e200080000ff */
[----:B------:R-:W-:-:S02]  /*ad90*/  NOP ;  /* 0x0000000000007918 */ /* 0x000fc40000000000 */
.L_x_9:
[----:B------:R-:W-:Y:S01]  /*ada0*/  UIADD3 UR31, UPT, UPT, UR31, 0x1, URZ ;  /* 0x000000011f1f7890 */ /* 0x000fe2000fffe0ff */
[----:B------:R-:W-:Y:S01]  /*adb0*/  IMAD.U32 R126, RZ, RZ, UR4 ;  /* 0x00000004ff7e7e24 */ /* 0x000fe2000f8e00ff */
[----:B------:R-:W-:Y:S02]  /*adc0*/  UIADD3 UR29, UPT, UPT, UR29, -0x1, URZ ;  /* 0xffffffff1d1d7890 */ /* 0x000fe4000fffe0ff */
[----:B------:R-:W-:Y:S02]  /*add0*/  UISETP.GT.AND UP2, UPT, UR31, 0x1, UPT ;  /* 0x000000011f00788c */ /* 0x000fe4000bf44270 */
[----:B------:R-:W-:Y:S02]  /*ade0*/  UIADD3 UR30, UPT, UPT, UR30, -0x40, URZ ;  /* 0xffffffc01e1e7890 */ /* 0x000fe4000fffe0ff */
[----:B-1----:R-:W-:Y:S02]  /*adf0*/  USEL UR5, URZ, 0x1, !UP2 ;  /* 0x00000001ff057887 */ /* 0x002fe4000d000000 */
[----:B------:R-:W-:-:S02]  /*ae00*/  USEL UR31, UR31, URZ, !UP2 ;  /* 0x000000ff1f1f7287 */ /* 0x000fc4000d000000 */
[----:B------:R-:W-:Y:S02]  /*ae10*/  UISETP.NE.U32.AND UP2, UPT, UR29, URZ, UPT ;  /* 0x000000ff1d00728c */ /* 0x000fe4000bf45070 */
[----:B------:R-:W-:-:S07]  /*ae20*/  ULOP3.LUT UR5, UR4, UR5, URZ, 0x3c, !UPT ;  /* 0x0000000504057292 */ /* 0x000fce000f8e3cff */
[----:B------:R-:W-:Y:S05]  /*ae30*/  BRA.U UP2, `(.L_x_10) ;  /* 0xffffffcd02787547 */ /* 0x000fea000b83ffff */
.L_x_7:
[----:B------:R-:W-:Y:S01]  /*ae40*/  UISETP.GE.AND UP1, UPT, UR32, 0x40, UPT ;  /* 0x000000402000788c */ /* 0x000fe2000bf26270 */
[----:B------:R-:W1:Y:S08]  /*ae50*/  LDCU.128 UR16, c[0x0][0x390] ;  /* 0x00007200ff1077ac */ /* 0x000e700008000c00 */
[----:B------:R-:W-:Y:S05]  /*ae60*/  BRA.U !UP1, `(.L_x_11) ;  /* 0x0000000109107547 */ /* 0x000fea000b800000 */
[----:B------:R-:W-:-:S06]  /*ae70*/  USHF.L.U32 UR4, UR4, 0x1f, URZ ;  /* 0x0000001f04047899 */ /* 0x000fcc00080006ff */
[----:B------:R-:W-:-:S04]  /*ae80*/  IMAD.U32 R0, RZ, RZ, UR4 ;  /* 0x00000004ff007e24 */ /* 0x000fc8000f8e00ff */
[----:B------:R-:W2:Y:S02]  /*ae90*/  SYNCS.PHASECHK.TRANS64.TRYWAIT P0, [UR10], R0 ;  /* 0x00000000ff0075a7 */ /* 0x000ea4000800110a */
[----:B--2---:R-:W-:Y:S05]  /*aea0*/  @!P0 BRA `(.L_x_12) ;  /* 0x0000002c00048947 */ /* 0x004fea0003800000 */
.L_x_11:
[----:B------:R-:W2:Y:S01]  /*aeb0*/  LDL.LU R69, [R1+0xec] ;  /* 0x0000ec0001457983 */ /* 0x000ea20000300800 */
[----:B------:R-:W3:Y:S03]  /*aec0*/  LDCU UR4, c[0x0][0x3b4] ;  /* 0x00007680ff0477ac */ /* 0x000ee60008000800 */
[----:B------:R-:W4:Y:S04]  /*aed0*/  LDL.LU R68, [R1+0xe8] ;  /* 0x0000e80001447983 */ /* 0x000f280000300800 */
[----:B------:R-:W5:Y:S01]  /*aee0*/  LDL.LU R73, [R1+0x90] ;  /* 0x0000900001497983 */ /* 0x000f620000300800 */
[----:B------:R-:W-:Y:S06]  /*aef0*/  BAR.SYNC.DEFER_BLOCKING 0x0 ;  /* 0x0000000000007b1d */ /* 0x000fec0000010000 */
[----:B------:R-:W0:Y:S01]  /*af00*/  S2R R71, SR_TID.X ;  /* 0x0000000000477919 */ /* 0x000e220000002100 */
[----:B------:R-:W1:Y:S02]  /*af10*/  @!P3 SYNCS.CCTL.IV [UR13+0x6000] ;  /* 0x00600000ff00b9b1 */ /* 0x000e64000800000d */
[----:B-1----:R-:W-:Y:S06]  /*af20*/  BAR.SYNC.DEFER_BLOCKING 0x0 ;  /* 0x0000000000007b1d */ /* 0x002fec0000010000 */
[----:B------:R-:W-:Y:S01]  /*af30*/  LDTM.16dp32bit_t0_t15.x64 R4, tmem[UR14] ;  /* 0x0000000e000479ee */ /* 0x000fe20008b00000 */
[----:B------:R-:W1:Y:S01]  /*af40*/  LDTM.16dp32bit_t16_t31.x64 R4, tmem[UR14+0x40] ;  /* 0x0000400e000479ee */ /* 0x000e620008b20000 */
[----:B0-----:R-:W-:-:S02]  /*af50*/  IMAD.SHL.U32 R2, R71, 0x80, RZ ;  /* 0x0000008047027824 */ /* 0x001fc400078e00ff */
[----:B------:R-:W-:-:S03]  /*af60*/  IMAD.SHL.U32 R0, R71, 0x10, RZ ;  /* 0x0000001047007824 */ /* 0x000fc600078e00ff */
[----:B------:R-:W-:Y:S01]  /*af70*/  LOP3.LUT R3, R2, 0x800, RZ, 0xc0, !PT ;  /* 0x0000080002037812 */ /* 0x000fe200078ec0ff */
[----:B------:R-:W-:Y:S01]  /*af80*/  IMAD.SHL.U32 R2, R71, 0x8, RZ ;  /* 0x0000000847027824 */ /* 0x000fe200078e00ff */
[----:B------:R-:W-:Y:S01]  /*af90*/  LOP3.LUT R0, R0, 0xf0, RZ, 0xc0, !PT ;  /* 0x000000f000007812 */ /* 0x000fe200078ec0ff */
[----:B------:R-:W2:Y:S01]  /*afa0*/  LDL.LU R71, [R1+0x8c] ;  /* 0x00008c0001477983 */ /* 0x000ea20000300800 */
[----:B------:R-:W0:Y:S01]  /*afb0*/  @!P3 SYNCS.CCTL.IV [UR13+0x6008] ;  /* 0x00600800ff00b9b1 */ /* 0x000e22000800000d */
[----:B------:R-:W-:Y:S01]  /*afc0*/  NOP ;  /* 0x0000000000007918 */ /* 0x000fe20000000000 */
[----:B------:R-:W-:Y:S02]  /*afd0*/  IADD3 R3, PT, PT, R0, UR13, R3 ;  /* 0x0000000d00037c10 */ /* 0x000fe4000fffe003 */
[----:B------:R-:W-:Y:S02]  /*afe0*/  LOP3.LUT R2, R2, 0x300, RZ, 0xc0, !PT ;  /* 0x0000030002027812 */ /* 0x000fe400078ec0ff */
[----:B-1----:R-:W-:-:S02]  /*aff0*/  F2FP.SATFINITE.E4M3.F32.PACK_AB_MERGE_C R12, R13, R12, RZ ;  /* 0x0000000c0d0c723e */ /* 0x002fc400048070ff */
[----:B------:R-:W-:Y:S02]  /*b000*/  F2FP.SATFINITE.E4M3.F32.PACK_AB_MERGE_C R14, R15, R14, RZ ;  /* 0x0000000e0f0e723e */ /* 0x000fe400048070ff */
[----:B------:R-:W-:Y:S02]  /*b010*/  F2FP.SATFINITE.E4M3.F32.PACK_AB_MERGE_C R16, R17, R16, RZ ;  /* 0x000000101110723e */ /* 0x000fe400048070ff */
[----:B------:R-:W-:Y:S02]  /*b020*/  F2FP.SATFINITE.E4M3.F32.PACK_AB_MERGE_C R20, R21, R20, RZ ;  /* 0x000000141514723e */ /* 0x000fe400048070ff */
[----:B------:R-:W-:Y:S02]  /*b030*/  F2FP.SATFINITE.E4M3.F32.PACK_AB_MERGE_C R22, R23, R22, RZ ;  /* 0x000000161716723e */ /* 0x000fe400048070ff */
[----:B------:R-:W-:Y:S02]  /*b040*/  F2FP.SATFINITE.E4M3.F32.PACK_AB_MERGE_C R24, R25, R24, RZ ;  /* 0x000000181918723e */ /* 0x000fe400048070ff */
[----:B------:R-:W-:-:S02]  /*b050*/  F2FP.SATFINITE.E4M3.F32.PACK_AB_MERGE_C R4, R5, R4, RZ ;  /* 0x000000040504723e */ /* 0x000fc400048070ff */
[----:B------:R-:W-:Y:S02]  /*b060*/  F2FP.SATFINITE.E4M3.F32.PACK_AB_MERGE_C R6, R7, R6, RZ ;  /* 0x000000060706723e */ /* 0x000fe400048070ff */
[----:B------:R-:W-:Y:S02]  /*b070*/  F2FP.SATFINITE.E4M3.F32.PACK_AB_MERGE_C R8, R9, R8, RZ ;  /* 0x000000080908723e */ /* 0x000fe400048070ff */
[----:B------:R-:W-:Y:S02]  /*b080*/  F2FP.SATFINITE.E4M3.F32.PACK_AB_MERGE_C R30, R31, R30, RZ ;  /* 0x0000001e1f1e723e */ /* 0x000fe400048070ff */
[----:B------:R-:W-:Y:S02]  /*b090*/  LOP3.LUT R12, R12, 0xffff, RZ, 0xc0, !PT ;  /* 0x0000ffff0c0c7812 */ /* 0x000fe400078ec0ff */
[----:B------:R-:W-:Y:S02]  /*b0a0*/  LOP3.LUT R21, R14, 0xffff, RZ, 0xc0, !PT ;  /* 0x0000ffff0e157812 */ /* 0x000fe400078ec0ff */
[----:B------:R-:W-:-:S02]  /*b0b0*/  LOP3.LUT R16, R16, 0xffff, RZ, 0xc0, !PT ;  /* 0x0000ffff10107812 */ /* 0x000fc400078ec0ff */
[----:B------:R-:W-:Y:S02]  /*b0c0*/  LOP3.LUT R20, R20, 0xffff, RZ, 0xc0, !PT ;  /* 0x0000ffff14147812 */ /* 0x000fe400078ec0ff */
[----:B------:R-:W-:Y:S02]  /*b0d0*/  LOP3.LUT R24, R24, 0xffff, RZ, 0xc0, !PT ;  /* 0x0000ffff18187812 */ /* 0x000fe400078ec0ff */
[----:B------:R-:W-:Y:S02]  /*b0e0*/  LOP3.LUT R31, R22, 0xffff, RZ, 0xc0, !PT ;  /* 0x0000ffff161f7812 */ /* 0x000fe400078ec0ff */
[----:B------:R-:W-:Y:S02]  /*b0f0*/  F2FP.SATFINITE.E4M3.F32.PACK_AB_MERGE_C R36, R37, R36, RZ ;  /* 0x000000242524723e */ /* 0x000fe400048070ff */
[----:B------:R-:W-:Y:S02]  /*b100*/  F2FP.SATFINITE.E4M3.F32.PACK_AB_MERGE_C R38, R39, R38, RZ ;  /* 0x000000262726723e */ /* 0x000fe400048070ff */
[----:B------:R-:W-:-:S02]  /*b110*/  F2FP.SATFINITE.E4M3.F32.PACK_AB_MERGE_C R40, R41, R40, RZ ;  /* 0x000000282928723e */ /* 0x000fc400048070ff */
[----:B------:R-:W-:Y:S02]  /*b120*/  F2FP.SATFINITE.E4M3.F32.PACK_AB_MERGE_C R44, R45, R44, RZ ;  /* 0x0000002c2d2c723e */ /* 0x000fe400048070ff */
[----:B------:R-:W-:Y:S02]  /*b130*/  F2FP.SATFINITE.E4M3.F32.PACK_AB_MERGE_C R46, R47, R46, RZ ;  /* 0x0000002e2f2e723e */ /* 0x000fe400048070ff */
[----:B------:R-:W-:Y:S02]  /*b140*/  F2FP.SATFINITE.E4M3.F32.PACK_AB_MERGE_C R48, R49, R48, RZ ;  /* 0x000000303130723e */ /* 0x000fe400048070ff */
[----:B------:R-:W-:Y:S02]  /*b150*/  F2FP.SATFINITE.E4M3.F32.PACK_AB_MERGE_C R18, R19, R18, RZ ;  /* 0x000000121312723e */ /* 0x000fe400048070ff */
[----:B------:R-:W-:Y:S02]  /*b160*/  F2FP.SATFINITE.E4M3.F32.PACK_AB_MERGE_C R10, R11, R10, RZ ;  /* 0x0000000a0b0a723e */ /* 0x000fe400048070ff */
[----:B------:R-:W-:-:S02]  /*b170*/  LOP3.LUT R19, R4, 0xffff, RZ, 0xc0, !PT ;  /* 0x0000ffff04137812 */ /* 0x000fc400078ec0ff */
[----:B------:R-:W-:Y:S02]  /*b180*/  LOP3.LUT R74, R6, 0xffff, RZ, 0xc0, !PT ;  /* 0x0000ffff064a7812 */ /* 0x000fe400078ec0ff */
[----:B------:R-:W-:Y:S02]  /*b190*/  LOP3.LUT R8, R8, 0xffff, RZ, 0xc0, !PT ;  /* 0x0000ffff08087812 */ /* 0x000fe400078ec0ff */
[----:B------:R-:W-:Y:S02]  /*b1a0*/  F2FP.SATFINITE.E4M3.F32.PACK_AB_MERGE_C R28, R29, R28, RZ ;  /* 0x0000001c1d1c723e */ /* 0x000fe400048070ff */
[----:B------:R-:W-:Y:S02]  /*b1b0*/  F2FP.SATFINITE.E4M3.F32.PACK_AB_MERGE_C R32, R33, R32, RZ ;  /* 0x000000202120723e */ /* 0x000fe400048070ff */
[----:B------:R-:W-:Y:S02]  /*b1c0*/  F2FP.SATFINITE.E4M3.F32.PACK_AB_MERGE_C R34, R35, R34, RZ ;  /* 0x000000222322723e */ /* 0x000fe400048070ff */
[----:B------:R-:W-:-:S02]  /*b1d0*/  F2FP.SATFINITE.E4M3.F32.PACK_AB_MERGE_C R52, R53, R52, RZ ;  /* 0x000000343534723e */ /* 0x000fc400048070ff */
[----:B------:R-:W-:Y:S02]  /*b1e0*/  F2FP.SATFINITE.E4M3.F32.PACK_AB_MERGE_C R54, R55, R54, RZ ;  /* 0x000000363736723e */ /* 0x000fe400048070ff */
[----:B------:R-:W-:Y:S02]  /*b1f0*/  F2FP.SATFINITE.E4M3.F32.PACK_AB_MERGE_C R56, R57, R56, RZ ;  /* 0x000000383938723e */ /* 0x000fe400048070ff */
[----:B------:R-:W-:Y:S02]  /*b200*/  PRMT R4, R24, 0x3340, R1 ;  /* 0x0000334018047816 */ /* 0x000fe40000000001 */
[----:B------:R-:W-:Y:S02]  /*b210*/  PRMT R5, R12, 0x3340, R21 ;  /* 0x000033400c057816 */ /* 0x000fe40000000015 */
[----:B------:R-:W-:Y:S02]  /*b220*/  PRMT R11, R20, 0x3340, R31 ;  /* 0x00003340140b7816 */ /* 0x000fe4000000001f */
[----:B------:R-:W-:-:S02]  /*b230*/  LOP3.LUT R36, R36, 0xffff, RZ, 0xc0, !PT ;  /* 0x0000ffff24247812 */ /* 0x000fc400078ec0ff */
[----:B------:R-:W-:Y:S02]  /*b240*/  LOP3.LUT R35, R38, 0xffff, RZ, 0xc0, !PT ;  /* 0x0000ffff26237812 */ /* 0x000fe400078ec0ff */
[----:B------:R-:W-:Y:S02]  /*b250*/  LOP3.LUT R40, R40, 0xffff, RZ, 0xc0, !PT ;  /* 0x0000ffff28287812 */ /* 0x000fe400078ec0ff */
[----:B------:R-:W-:Y:S02]  /*b260*/  LOP3.LUT R44, R44, 0xffff, RZ, 0xc0, !PT ;  /* 0x0000ffff2c2c7812 */ /* 0x000fe400078ec0ff */
[----:B------:R-:W-:Y:S02]  /*b270*/  LOP3.LUT R37, R46, 0xffff, RZ, 0xc0, !PT ;  /* 0x0000ffff2e257812 */ /* 0x000fe400078ec0ff */
[----:B------:R-:W-:Y:S02]  /*b280*/  LOP3.LUT R48, R48, 0xffff, RZ, 0xc0, !PT ;  /* 0x0000ffff30307812 */ /* 0x000fe400078ec0ff */
[----:B------:R-:W-:-:S02]  /*b290*/  PRMT R0, R8, 0x3340, R1 ;  /* 0x0000334008007816 */ /* 0x000fc40000000001 */
[----:B------:R-:W-:Y:S02]  /*b2a0*/  PRMT R11, R11, 0x5410, R4 ;  /* 0x000054100b0b7816 */ /* 0x000fe40000000004 */
[----:B------:R-:W-:Y:S02]  /*b2b0*/  LOP3.LUT R28, R28, 0xffff, RZ, 0xc0, !PT ;  /* 0x0000ffff1c1c7812 */ /* 0x000fe400078ec0ff */
[----:B------:R-:W-:Y:S02]  /*b2c0*/  LOP3.LUT R33, R30, 0xffff, RZ, 0xc0, !PT ;  /* 0x0000ffff1e217812 */ /* 0x000fe400078ec0ff */
[----:B------:R-:W-:Y:S02]  /*b2d0*/  LOP3.LUT R32, R32, 0xffff, RZ, 0xc0, !PT ;  /* 0x0000ffff20207812 */ /* 0x000fe400078ec0ff */
[----:B------:R-:W-:Y:S02]  /*b2e0*/  LOP3.LUT R52, R52, 0xffff, RZ, 0xc0, !PT ;  /* 0x0000ffff34347812 */ /* 0x000fe400078ec0ff */
[----:B------:R-:W-:-:S02]  /*b2f0*/  LOP3.LUT R39, R54, 0xffff, RZ, 0xc0, !PT ;  /* 0x0000ffff36277812 */ /* 0x000fc400078ec0ff */
[----:B------:R-:W-:Y:S02]  /*b300*/  LOP3.LUT R56, R56, 0xffff, RZ, 0xc0, !PT ;  /* 0x0000ffff38387812 */ /* 0x000fe400078ec0ff */
[----:B------:R-:W-:Y:S02]  /*b310*/  F2FP.SATFINITE.E4M3.F32.PACK_AB_MERGE_C R60, R61, R60, RZ ;  /* 0x0000003c3d3c723e */ /* 0x000fe400048070ff */
[----:B------:R-:W-:Y:S02]  /*b320*/  F2FP.SATFINITE.E4M3.F32.PACK_AB_MERGE_C R62, R63, R62, RZ ;  /* 0x0000003e3f3e723e */ /* 0x000fe400048070ff */
[----:B------:R-:W-:Y:S02]  /*b330*/  F2FP.SATFINITE.E4M3.F32.PACK_AB_MERGE_C R64, R65, R64, RZ ;  /* 0x000000404140723e */ /* 0x000fe400048070ff */
[----:B------:R-:W-:Y:S02]  /*b340*/  PRMT R4, R48, 0x3340, R1 ;  /* 0x0000334030047816 */ /* 0x000fe40000000001 */
[----:B------:R-:W-:-:S02]  /*b350*/  PRMT R15, R44, 0x3340, R37 ;  /* 0x000033402c0f7816 */ /* 0x000fc40000000025 */
[----:B------:R-:W-:Y:S02]  /*b360*/  PRMT R6, R56, 0x3340, R1 ;  /* 0x0000334038067816 */ /* 0x000fe40000000001 */
[----:B------:R-:W-:Y:S02]  /*b370*/  PRMT R17, R52, 0x3340, R39 ;  /* 0x0000334034117816 */ /* 0x000fe40000000027 */
[----:B------:R-:W-:Y:S02]  /*b380*/  PRMT R25, R15, 0x5410, R4 ;  /* 0x000054100f197816 */ /* 0x000fe40000000004 */
[----:B------:R-:W-:Y:S02]  /*b390*/  LOP3.LUT R60, R60, 0xffff, RZ, 0xc0, !PT ;  /* 0x0000ffff3c3c7812 */ /* 0x000fe400078ec0ff */
[----:B------:R-:W-:Y:S02]  /*b3a0*/  LOP3.LUT R41, R62, 0xffff, RZ, 0xc0, !PT ;  /* 0x0000ffff3e297812 */ /* 0x000fe400078ec0ff */
[----:B------:R-:W-:-:S02]  /*b3b0*/  LOP3.LUT R64, R64, 0xffff, RZ, 0xc0, !PT ;  /* 0x0000ffff40407812 */ /* 0x000fc400078ec0ff */
[----:B------:R-:W-:Y:S02]  /*b3c0*/  SHF.R.U32.HI R4, RZ, 0x8, R12 ;  /* 0x00000008ff047819 */ /* 0x000fe4000001160c */
[----:B------:R-:W-:Y:S02]  /*b3d0*/  F2FP.SATFINITE.E4M3.F32.PACK_AB_MERGE_C R26, R27, R26, RZ ;  /* 0x0000001a1b1a723e */ /* 0x000fe400048070ff */
[----:B------:R-:W-:Y:S02]  /*b3e0*/  PRMT R27, R17, 0x5410, R6 ;  /* 0x00005410111b7816 */ /* 0x000fe40000000006 */
[----:B------:R-:W-:Y:S02]  /*b3f0*/  PRMT R6, R64, 0x3340, R1 ;  /* 0x0000334040067816 */ /* 0x000fe40000000001 */
[----:B------:R-:W-:Y:S02]  /*b400*/  PRMT R17, R60, 0x3340, R41 ;  /* 0x000033403c117816 */ /* 0x000fe40000000029 */
[----:B------:R-:W-:-:S02]  /*b410*/  LOP3.LUT R4, R4, 0xffff, RZ, 0xc0, !PT ;  /* 0x0000ffff04047812 */ /* 0x000fc400078ec0ff */
[----:B------:R-:W-:Y:S02]  /*b420*/  PRMT R29, R17, 0x5410, R6 ;  /* 0x00005410111d7816 */ /* 0x000fe40000000006 */
[----:B------:R-:W-:-:S04]  /*b430*/  SHF.R.U32.HI R6, RZ, 0x8, R33 ;  /* 0x00000008ff067819 */ /* 0x000fc80000011621 */
[----:B------:R-:W-:Y:S02]  /*b440*/  LOP3.LUT R6, R6, 0xffff, RZ, 0xc0, !PT ;  /* 0x0000ffff06067812 */ /* 0x000fe400078ec0ff */
[----:B------:R-:W-:Y:S02]  /*b450*/  LOP3.LUT R10, R10, 0xffff, RZ, 0xc0, !PT ;  /* 0x0000ffff0a0a7812 */ /* 0x000fe400078ec0ff */
[----:B------:R-:W-:Y:S02]  /*b460*/  LOP3.LUT R26, R26, 0xffff, RZ, 0xc0, !PT ;  /* 0x0000ffff1a1a7812 */ /* 0x000fe400078ec0ff */
[----:B-----5:R-:W-:-:S04]  /*b470*/  ISETP.GE.AND P0, PT, R73, UR18, PT ;  /* 0x0000001249007c0c */ /* 0x020fc8000bf06270 */
[----:B----4-:R-:W-:Y:S01]  /*b480*/  ISETP.LT.AND P2, PT, R68, UR19, !P0 ;  /* 0x0000001344007c0c */ /* 0x010fe2000c741270 */
[----:B------:R-:W-:Y:S01]  /*b490*/  IMAD.IADD R68, R2, 0x1, R3 ;  /* 0x0000000102447824 */ /* 0x000fe200078e0203 */
[--C-:B------:R-:W-:Y:S02]  /*b4a0*/  PRMT R2, R16, 0x3340, R1.reuse ;  /* 0x0000334010027816 */ /* 0x100fe40000000001 */
[----:B------:R-:W-:Y:S02]  /*b4b0*/  PRMT R3, R19, 0x3340, R74 ;  /* 0x0000334013037816 */ /* 0x000fe4000000004a */
[----:B------:R-:W-:Y:S02]  /*b4c0*/  PRMT R9, R5, 0x5410, R2 ;  /* 0x0000541005097816 */ /* 0x000fe40000000002 */
[----:B------:R-:W-:Y:S02]  /*b4d0*/  PRMT R2, R40, 0x3340, R1 ;  /* 0x0000334028027816 */ /* 0x000fe40000000001 */
[----:B------:R-:W-:-:S02]  /*b4e0*/  PRMT R5, R36, 0x3340, R35 ;  /* 0x0000334024057816 */ /* 0x000fc40000000023 */
[----:B------:R-:W-:Y:S02]  /*b4f0*/  PRMT R7, R3, 0x5410, R0 ;  /* 0x0000541003077816 */ /* 0x000fe40000000000 */
[----:B------:R-:W-:Y:S02]  /*b500*/  PRMT R0, R32, 0x3340, R1 ;  /* 0x0000334020007816 */ /* 0x000fe40000000001 */
[----:B------:R-:W-:Y:S02]  /*b510*/  PRMT R3, R28, 0x3340, R33 ;  /* 0x000033401c037816 */ /* 0x000fe40000000021 */
[----:B------:R-:W-:Y:S02]  /*b520*/  PRMT R23, R5, 0x5410, R2 ;  /* 0x0000541005177816 */ /* 0x000fe40000000002 */
[----:B------:R-:W-:Y:S02]  /*b530*/  SHF.R.U32.HI R5, RZ, 0x8, R21 ;  /* 0x00000008ff057819 */ /* 0x000fe40000011615 */
[----:B------:R-:W-:-:S02]  /*b540*/  PRMT R13, R3, 0x5410, R0 ;  /* 0x00005410030d7816 */ /* 0x000fc40000000000 */
[----:B------:R-:W-:Y:S02]  /*b550*/  SHF.R.U32.HI R0, RZ, 0x8, R19 ;  /* 0x00000008ff007819 */ /* 0x000fe40000011613 */
[----:B------:R-:W-:Y:S02]  /*b560*/  SHF.R.U32.HI R2, RZ, 0x8, R74 ;  /* 0x00000008ff027819 */ /* 0x000fe4000001164a */
[----:B------:R-:W-:Y:S02]  /*b570*/  SHF.R.U32.HI R3, RZ, 0x8, R8 ;  /* 0x00000008ff037819 */ /* 0x000fe40000011608 */
[----:B------:R-:W-:Y:S02]  /*b580*/  LOP3.LUT R5, R5, 0xffff, RZ, 0xc0, !PT ;  /* 0x0000ffff05057812 */ /* 0x000fe400078ec0ff */
[----:B------:R-:W-:Y:S02]  /*b590*/  LOP3.LUT R15, R0, 0xffff, RZ, 0xc0, !PT ;  /* 0x0000ffff000f7812 */ /* 0x000fe400078ec0ff */
[----:B------:R-:W-:-:S02]  /*b5a0*/  LOP3.LUT R2, R2, 0xffff, RZ, 0xc0, !PT ;  /* 0x0000ffff02027812 */ /* 0x000fc400078ec0ff */
[----:B------:R-:W-:Y:S02]  /*b5b0*/  LOP3.LUT R3, R3, 0xffff, RZ, 0xc0, !PT ;  /* 0x0000ffff03037812 */ /* 0x000fe400078ec0ff */
[----:B------:R-:W-:Y:S02]  /*b5c0*/  PRMT R17, R4, 0x3340, R5 ;  /* 0x0000334004117816 */ /* 0x000fe40000000005 */
[----:B------:R-:W-:Y:S02]  /*b5d0*/  SHF.R.U32.HI R4, RZ, 0x8, R24 ;  /* 0x00000008ff047819 */ /* 0x000fe40000011618 */
[----:B------:R-:W-:Y:S02]  /*b5e0*/  SHF.R.U32.HI R5, RZ, 0x8, R28 ;  /* 0x00000008ff057819 */ /* 0x000fe4000001161c */
[----:B------:R-:W-:Y:S02]  /*b5f0*/  PRMT R15, R15, 0x3340, R2 ;  /* 0x000033400f0f7816 */ /* 0x000fe40000000002 */
[----:B------:R-:W-:-:S02]  /*b600*/  PRMT R70, R3, 0x3340, R70 ;  /* 0x0000334003467816 */ /* 0x000fc40000000046 */
[----:B------:R-:W-:Y:S02]  /*b610*/  SHF.R.U32.HI R2, RZ, 0x8, R20 ;  /* 0x00000008ff027819 */ /* 0x000fe40000011614 */
[----:B------:R-:W-:Y:S02]  /*b620*/  SHF.R.U32.HI R3, RZ, 0x8, R31 ;  /* 0x00000008ff037819 */ /* 0x000fe4000001161f */
[----:B------:R-:W-:Y:S02]  /*b630*/  LOP3.LUT R4, R4, 0xffff, RZ, 0xc0, !PT ;  /* 0x0000ffff04047812 */ /* 0x000fe400078ec0ff */
[----:B------:R-:W-:Y:S02]  /*b640*/  SHF.R.U32.HI R0, RZ, 0x8, R16 ;  /* 0x00000008ff007819 */ /* 0x000fe40000011610 */
[----:B------:R-:W-:Y:S02]  /*b650*/  LOP3.LUT R5, R5, 0xffff, RZ, 0xc0, !PT ;  /* 0x0000ffff05057812 */ /* 0x000fe400078ec0ff */
[----:B------:R-:W-:-:S02]  /*b660*/  LOP3.LUT R2, R2, 0xffff, RZ, 0xc0, !PT ;  /* 0x0000ffff02027812 */ /* 0x000fc400078ec0ff */
[----:B------:R-:W-:Y:S02]  /*b670*/  LOP3.LUT R3, R3, 0xffff, RZ, 0xc0, !PT ;  /* 0x0000ffff03037812 */ /* 0x000fe400078ec0ff */
[----:B------:R-:W-:Y:S02]  /*b680*/  PRMT R12, R4, 0x3340, R1 ;  /* 0x00003340040c7816 */ /* 0x000fe40000000001 */
[----:B------:R-:W-:Y:S02]  /*b690*/  LOP3.LUT R0, R0, 0xffff, RZ, 0xc0, !PT ;  /* 0x0000ffff00007812 */ /* 0x000fe400078ec0ff */
[----:B------:R-:W-:Y:S02]  /*b6a0*/  PRMT R21, R5, 0x3340, R6 ;  /* 0x0000334005157816 */ /* 0x000fe40000000006 */
[----:B------:R-:W-:Y:S02]  /*b6b0*/  SHF.R.U32.HI R4, RZ, 0x8, R40 ;  /* 0x00000008ff047819 */ /* 0x000fe40000011628 */
[----:B------:R-:W-:-:S02]  /*b6c0*/  SHF.R.U32.HI R5, RZ, 0x8, R44 ;  /* 0x00000008ff057819 */ /* 0x000fc4000001162c */
[----:B------:R-:W-:Y:S02]  /*b6d0*/  SHF.R.U32.HI R6, RZ, 0x8, R37 ;  /* 0x00000008ff067819 */ /* 0x000fe40000011625 */
[----:B------:R-:W-:Y:S02]  /*b6e0*/  PRMT R19, R2, 0x3340, R3 ;  /* 0x0000334002137816 */ /* 0x000fe40000000003 */
[----:B------:R-:W-:Y:S02]  /*b6f0*/  PRMT R8, R0, 0x3340, R1 ;  /* 0x0000334000087816 */ /* 0x000fe40000000001 */
[----:B------:R-:W-:Y:S02]  /*b700*/  LOP3.LUT R4, R4, 0xffff, RZ, 0xc0, !PT ;  /* 0x0000ffff04047812 */ /* 0x000fe400078ec0ff */
[----:B------:R-:W-:Y:S02]  /*b710*/  LOP3.LUT R5, R5, 0xffff, RZ, 0xc0, !PT ;  /* 0x0000ffff05057812 */ /* 0x000fe400078ec0ff */
[----:B------:R-:W-:-:S02]  /*b720*/  LOP3.LUT R6, R6, 0xffff, RZ, 0xc0, !PT ;  /* 0x0000ffff06067812 */ /* 0x000fc400078ec0ff */
[----:B------:R-:W-:Y:S02]  /*b730*/  PRMT R15, R15, 0x5410, R70 ;  /* 0x000054100f0f7816 */ /* 0x000fe40000000046 */
[----:B------:R-:W-:Y:S02]  /*b740*/  PRMT R19, R19, 0x5410, R12 ;  /* 0x0000541013137816 */ /* 0x000fe4000000000c */
[----:B------:R-:W-:Y:S02]  /*b750*/  PRMT R16, R4, 0x3340, R1 ;  /* 0x0000334004107816 */ /* 0x000fe40000000001 */
[----:B------:R-:W-:Y:S02]  /*b760*/  PRMT R17, R17, 0x5410, R8 ;  /* 0x0000541011117816 */ /* 0x000fe40000000008 */
[----:B--2---:R-:W-:Y:S02]  /*b770*/  ISETP.LT.AND P5, PT, R69, UR19, !P0 ;  /* 0x0000001345007c0c */ /* 0x004fe4000c7a1270 */
[----:B------:R-:W-:Y:S01]  /*b780*/  PRMT R20, R5, 0x3340, R6 ;  /* 0x0000334005147816 */ /* 0x000fe20000000006 */
[----:B------:R-:W2:Y:S01]  /*b790*/  LDL.LU R69, [R1+0x88] ;  /* 0x0000880001457983 */ /* 0x000ea20000300800 */
[----:B------:R-:W-:-:S02]  /*b7a0*/  PRMT R4, R7, 0x4210, R10 ;  /* 0x0000421007047816 */ /* 0x000fc4000000000a */
[----:B------:R-:W-:Y:S02]  /*b7b0*/  PRMT R8, R15, 0x5210, R10 ;  /* 0x000052100f087816 */ /* 0x000fe4000000000a */
[--C-:B------:R-:W-:Y:S02]  /*b7c0*/  PRMT R6, R11, 0x4210, R26.reuse ;  /* 0x000042100b067816 */ /* 0x100fe4000000001a */
[----:B------:R-:W-:Y:S02]  /*b7d0*/  PRMT R10, R19, 0x5210, R26 ;  /* 0x00005210130a7816 */ /* 0x000fe4000000001a */
[----:B------:R-:W4:Y:S01]  /*b7e0*/  LDL.LU R26, [R1+0x84] ;  /* 0x00008400011a7983 */ /* 0x000f220000300800 */
[----:B------:R-:W-:Y:S02]  /*b7f0*/  SHF.R.U32.HI R0, RZ, 0x8, R32 ;  /* 0x00000008ff007819 */ /* 0x000fe40000011620 */
[----:B------:R-:W-:Y:S01]  /*b800*/  LOP3.LUT R18, R18, 0xffff, RZ, 0xc0, !PT ;  /* 0x0000ffff12127812 */ /* 0x000fe200078ec0ff */
[----:B------:R-:W5:Y:S01]  /*b810*/  LDL.LU R32, [R1+0x80] ;  /* 0x0000800001207983 */ /* 0x000f620000300800 */
[----:B------:R-:W-:-:S04]  /*b820*/  LOP3.LUT R0, R0, 0xffff, RZ, 0xc0, !PT ;  /* 0x0000ffff00007812 */ /* 0x000fc800078ec0ff */
[----:B------:R-:W-:Y:S02]  /*b830*/  PRMT R0, R0, 0x3340, R1 ;  /* 0x0000334000007816 */ /* 0x000fe40000000001 */
[----:B------:R-:W-:Y:S02]  /*b840*/  LOP3.LUT R34, R34, 0xffff, RZ, 0xc0, !PT ;  /* 0x0000ffff22227812 */ /* 0x000fe400078ec0ff */
[----:B------:R-:W-:Y:S02]  /*b850*/  PRMT R21, R21, 0x5410, R0 ;  /* 0x0000541015157816 */ /* 0x000fe40000000000 */
[--C-:B------:R-:W-:Y:S02]  /*b860*/  PRMT R5, R9, 0x4210, R18.reuse ;  /* 0x0000421009057816 */ /* 0x100fe40000000012 */
[----:B------:R-:W-:Y:S02]  /*b870*/  PRMT R9, R17, 0x5210, R18 ;  /* 0x0000521011097816 */ /* 0x000fe40000000012 */
[----:B------:R-:W-:-:S02]  /*b880*/  PRMT R7, R13, 0x4210, R34 ;  /* 0x000042100d077816 */ /* 0x000fc40000000022 */
[----:B------:R-:W-:-:S03]  /*b890*/  PRMT R11, R21, 0x5210, R34 ;  /* 0x00005210150b7816 */ /* 0x000fc60000000022 */
[----:B0-----:R-:W-:Y:S04]  /*b8a0*/  STS.128 [R68], R4 ;  /* 0x0000000444007388 */ /* 0x001fe80000000c00 */
[----:B------:R0:W-:Y:S01]  /*b8b0*/  STS.128 [R68+0x400], R8 ;  /* 0x0004000844007388 */ /* 0x0001e20000000c00 */
[----:B------:R-:W-:Y:S02]  /*b8c0*/  SHF.R.U32.HI R0, RZ, 0x8, R48 ;  /* 0x00000008ff007819 */ /* 0x000fe40000011630 */
[----:B------:R-:W-:Y:S02]  /*b8d0*/  SHF.R.U32.HI R2, RZ, 0x8, R36 ;  /* 0x00000008ff027819 */ /* 0x000fe40000011624 */
[----:B------:R-:W-:Y:S02]  /*b8e0*/  SHF.R.U32.HI R3, RZ, 0x8, R35 ;  /* 0x00000008ff037819 */ /* 0x000fe40000011623 */
[----:B------:R-:W-:-:S02]  /*b8f0*/  LOP3.LUT R0, R0, 0xffff, RZ, 0xc0, !PT ;  /* 0x0000ffff00007812 */ /* 0x000fc400078ec0ff */
[----:B------:R-:W-:Y:S02]  /*b900*/  SHF.R.U32.HI R13, RZ, 0x8, R60 ;  /* 0x00000008ff0d7819 */ /* 0x000fe4000001163c */
[----:B------:R-:W-:Y:S02]  /*b910*/  SHF.R.U32.HI R14, RZ, 0x8, R41 ;  /* 0x00000008ff0e7819 */ /* 0x000fe40000011629 */
[----:B------:R-:W-:Y:S02]  /*b920*/  LOP3.LUT R2, R2, 0xffff, RZ, 0xc0, !PT ;  /* 0x0000ffff02027812 */ /* 0x000fe400078ec0ff */
[----:B------:R-:W-:Y:S02]  /*b930*/  LOP3.LUT R3, R3, 0xffff, RZ, 0xc0, !PT ;  /* 0x0000ffff03037812 */ /* 0x000fe400078ec0ff */
[----:B------:R-:W-:Y:S02]  /*b940*/  PRMT R17, R0, 0x3340, R1 ;  /* 0x0000334000117816 */ /* 0x000fe40000000001 */
[----:B------:R-:W-:Y:S01]  /*b950*/  LOP3.LUT R14, R14, 0xffff, RZ, 0xc0, !PT ;  /* 0x0000ffff0e0e7812 */ /* 0x000fe200078ec0ff */
[----:B------:R-:W1:Y:S01]  /*b960*/  LDC R0, c[0x0][0x3b8] ;  /* 0x0000ee00ff007b82 */ /* 0x000e620000000800 */
[----:B------:R-:W-:-:S02]  /*b970*/  LOP3.LUT R13, R13, 0xffff, RZ, 0xc0, !PT ;  /* 0x0000ffff0d0d7812 */ /* 0x000fc400078ec0ff */
[----:B------:R-:W-:Y:S02]  /*b980*/  PRMT R31, R2, 0x3340, R3 ;  /* 0x00003340021f7816 */ /* 0x000fe40000000003 */
[----:B------:R-:W-:-:S03]  /*b990*/  LEA R238, R238, UR13, 0x4 ;  /* 0x0000000deeee7c11 */ /* 0x000fc6000f8e20ff */
[----:B------:R-:W-:Y:S01]  /*b9a0*/  BAR.SYNC.DEFER_BLOCKING 0x0 ;  /* 0x0000000000007b1d */ /* 0x000fe20000010000 */
[----:B------:R-:W-:Y:S02]  /*b9b0*/  PRMT R14, R13, 0x3340, R14 ;  /* 0x000033400d0e7816 */ /* 0x000fe4000000000e */
[----:B------:R-:W-:Y:S02]  /*b9c0*/  PRMT R31, R31, 0x5410, R16 ;  /* 0x000054101f1f7816 */ /* 0x000fe40000000010 */
[----:B------:R-:W-:Y:S02]  /*b9d0*/  PRMT R13, R20, 0x5410, R17 ;  /* 0x00005410140d7816 */ /* 0x000fe40000000011 */
[----:B------:R-:W-:Y:S02]  /*b9e0*/  SHF.R.U32.HI R2, RZ, 0x8, R52 ;  /* 0x00000008ff027819 */ /* 0x000fe40000011634 */
[----:B------:R-:W-:Y:S02]  /*b9f0*/  SHF.R.U32.HI R3, RZ, 0x8, R39 ;  /* 0x00000008ff037819 */ /* 0x000fe40000011627 */
[----:B------:R-:W-:-:S02]  /*ba00*/  SHF.R.U32.HI R12, RZ, 0x8, R56 ;  /* 0x00000008ff0c7819 */ /* 0x000fc40000011638 */
[----:B------:R-:W-:Y:S02]  /*ba10*/  SHF.R.U32.HI R15, RZ, 0x8, R64 ;  /* 0x00000008ff0f7819 */ /* 0x000fe40000011640 */
[----:B------:R-:W-:Y:S02]  /*ba20*/  LOP3.LUT R12, R12, 0xffff, RZ, 0xc0, !PT ;  /* 0x0000ffff0c0c7812 */ /* 0x000fe400078ec0ff */
[----:B------:R-:W-:Y:S01]  /*ba30*/  LOP3.LUT R3, R3, 0xffff, RZ, 0xc0, !PT ;  /* 0x0000ffff03037812 */ /* 0x000fe200078ec0ff */
[----:B------:R-:W1:Y:S04]  /*ba40*/  LDS.128 R4, [R238] ;  /* 0x00000000ee047984 */ /* 0x000e680000000c00 */
[----:B------:R-:W-:Y:S01]  /*ba50*/  LDS.128 R16, [R238+0x800] ;  /* 0x00080000ee107984 */ /* 0x000fe20000000c00 */
[----:B------:R-:W-:-:S02]  /*ba60*/  LOP3.LUT R2, R2, 0xffff, RZ, 0xc0, !PT ;  /* 0x0000ffff02027812 */ /* 0x000fc400078ec0ff */
[----:B------:R-:W-:Y:S02]  /*ba70*/  LOP3.LUT R15, R15, 0xffff, RZ, 0xc0, !PT ;  /* 0x0000ffff0f0f7812 */ /* 0x000fe400078ec0ff */
[----:B------:R-:W-:Y:S02]  /*ba80*/  F2FP.SATFINITE.E4M3.F32.PACK_AB_MERGE_C R58, R59, R58, RZ ;  /* 0x0000003a3b3a723e */ /* 0x000fe400048070ff */
[----:B------:R-:W-:Y:S02]  /*ba90*/  PRMT R12, R12, 0x3340, R1 ;  /* 0x000033400c0c7816 */ /* 0x000fe40000000001 */
[----:B------:R-:W-:Y:S02]  /*baa0*/  PRMT R3, R2, 0x3340, R3 ;  /* 0x0000334002037816 */ /* 0x000fe40000000003 */
[----:B------:R-:W-:Y:S02]  /*bab0*/  F2FP.SATFINITE.E4M3.F32.PACK_AB_MERGE_C R42, R43, R42, RZ ;  /* 0x0000002a2b2a723e */ /* 0x000fe400048070ff */
[----:B------:R-:W-:-:S02]  /*bac0*/  F2FP.SATFINITE.E4M3.F32.PACK_AB_MERGE_C R50, R51, R50, RZ ;  /* 0x000000323332723e */ /* 0x000fc400048070ff */
[----:B------:R-:W-:Y:S02]  /*bad0*/  F2FP.SATFINITE.E4M3.F32.PACK_AB_MERGE_C R66, R67, R66, RZ ;  /* 0x000000424342723e */ /* 0x000fe400048070ff */
[----:B------:R-:W-:Y:S02]  /*bae0*/  PRMT R15, R15, 0x3340, R72 ;  /* 0x000033400f0f7816 */ /* 0x000fe40000000048 */
[----:B0-----:R-:W-:Y:S02]  /*baf0*/  PRMT R11, R3, 0x5410, R12 ;  /* 0x00005410030b7816 */ /* 0x001fe4000000000c */
[----:B------:R-:W-:Y:S02]  /*bb00*/  LOP3.LUT R58, R58, 0xffff, RZ, 0xc0, !PT ;  /* 0x0000ffff3a3a7812 */ /* 0x000fe400078ec0ff */
[----:B------:R-:W-:Y:S02]  /*bb10*/  LOP3.LUT R42, R42, 0xffff, RZ, 0xc0, !PT ;  /* 0x0000ffff2a2a7812 */ /* 0x000fe400078ec0ff */
[----:B------:R-:W-:-:S02]  /*bb20*/  PRMT R15, R14, 0x5410, R15 ;  /* 0x000054100e0f7816 */ /* 0x000fc4000000000f */
[----:B------:R-:W-:Y:S02]  /*bb30*/  LOP3.LUT R50, R50, 0xffff, RZ, 0xc0, !PT ;  /* 0x0000ffff32327812 */ /* 0x000fe400078ec0ff */
[----:B------:R-:W-:Y:S02]  /*bb40*/  LOP3.LUT R66, R66, 0xffff, RZ, 0xc0, !PT ;  /* 0x0000ffff42427812 */ /* 0x000fe400078ec0ff */
[----:B------:R-:W-:Y:S02]  /*bb50*/  PRMT R14, R11, 0x5210, R58 ;  /* 0x000052100b0e7816 */ /* 0x000fe4000000003a */
[--C-:B------:R-:W-:Y:S02]  /*bb60*/  PRMT R8, R23, 0x4210, R42.reuse ;  /* 0x0000421017087816 */ /* 0x100fe4000000002a */
[----:B------:R-:W-:Y:S02]  /*bb70*/  PRMT R12, R31, 0x5210, R42 ;  /* 0x000052101f0c7816 */ /* 0x000fe4000000002a */
[----:B------:R-:W-:-:S02]  /*bb80*/  PRMT R9, R25, 0x4210, R50 ;  /* 0x0000421019097816 */ /* 0x000fc40000000032 */
[----:B------:R-:W-:Y:S02]  /*bb90*/  PRMT R13, R13, 0x5210, R50 ;  /* 0x000052100d0d7816 */ /* 0x000fe40000000032 */
[----:B------:R-:W-:Y:S02]  /*bba0*/  PRMT R10, R27, 0x4210, R58 ;  /* 0x000042101b0a7816 */ /* 0x000fe4000000003a */
[--C-:B------:R-:W-:Y:S01]  /*bbb0*/  PRMT R11, R29, 0x4210, R66.reuse ;  /* 0x000042101d0b7816 */ /* 0x100fe20000000042 */
[----:B------:R-:W-:Y:S01]  /*bbc0*/  BAR.SYNC.DEFER_BLOCKING 0x0 ;  /* 0x0000000000007b1d */ /* 0x000fe20000010000 */
[----:B------:R-:W-:Y:S01]  /*bbd0*/  PRMT R15, R15, 0x5210, R66 ;  /* 0x000052100f0f7816 */ /* 0x000fe20000000042 */
[----:B---3--:R-:W-:Y:S01]  /*bbe0*/  IMAD R3, R73, UR4, RZ ;  /* 0x0000000449037c24 */ /* 0x008fe2000f8e02ff */
[C---:B------:R-:W-:Y:S01]  /*bbf0*/  ISETP.LT.AND P1, PT, R237.reuse, UR19, !P0 ;  /* 0x00000013ed007c0c */ /* 0x040fe2000c721270 */
[-C--:B-1----:R-:W-:Y:S01]  /*bc00*/  IMAD R237, R237, R0.reuse, RZ ;  /* 0x00000000eded7224 */ /* 0x082fe200078e02ff */
[C---:B------:R-:W-:Y:S01]  /*bc10*/  ISETP.LT.AND P3, PT, R71.reuse, UR19, !P0 ;  /* 0x0000001347007c0c */ /* 0x040fe2000c761270 */
[----:B------:R-:W-:Y:S01]  /*bc20*/  IMAD R23, R71, R0, RZ ;  /* 0x0000000047177224 */ /* 0x000fe200078e02ff */
[C---:B------:R-:W-:Y:S01]  /*bc30*/  IADD3 R2, P4, PT, R3.reuse, UR16, RZ ;  /* 0x0000001003027c10 */ /* 0x040fe2000ff9e0ff */
[----:B------:R-:W3:Y:S04]  /*bc40*/  LDL.LU R31, [R1+0x7c] ;  /* 0x00007c00011f7983 */ /* 0x000ee80000300800 */
[----:B------:R0:W-:Y:S04]  /*bc50*/  STS.128 [R68], R8 ;  /* 0x0000000844007388 */ /* 0x0001e80000000c00 */
[----:B------:R5:W-:Y:S01]  /*bc60*/  STS.128 [R68+0x400], R12 ;  /* 0x0004000c44007388 */ /* 0x000be20000000c00 */
[----:B------:R-:W-:-:S02]  /*bc70*/  LEA.HI.X.SX32 R3, R3, UR17, 0x1, P4 ;  /* 0x0000001103037c11 */ /* 0x000fc4000a0f0eff */
[-C--:B------:R-:W-:Y:S01]  /*bc80*/  IADD3 R20, P6, PT, R237, R2.reuse, RZ ;  /* 0x00000002ed147210 */ /* 0x080fe20007fde0ff */
[----:B------:R-:W3:Y:S01]  /*bc90*/  LDL.LU R30, [R1+0x78] ;  /* 0x00007800011e7983 */ /* 0x000ee20000300800 */
[----:B------:R-:W-:Y:S02]  /*bca0*/  IADD3 R22, P4, PT, R23, R2, RZ ;  /* 0x0000000217167210 */ /* 0x000fe40007f9e0ff */
[-C--:B------:R-:W-:Y:S01]  /*bcb0*/  LEA.HI.X.SX32 R21, R237, R3.reuse, 0x1, P6 ;  /* 0x00000003ed157211 */ /* 0x080fe200030f0eff */
[----:B------:R-:W3:Y:S01]  /*bcc0*/  LDL.LU R28, [R1+0x74] ;  /* 0x00007400011c7983 */ /* 0x000ee20000300800 */
[C---:B------:R-:W-:Y:S01]  /*bcd0*/  PRMT R29, R4.reuse, 0x7770, RZ ;  /* 0x00007770041d7816 */ /* 0x040fe200000000ff */
[----:B------:R-:W-:Y:S01]  /*bce0*/  BAR.SYNC.DEFER_BLOCKING 0x0 ;  /* 0x0000000000007b1d */ /* 0x000fe20000010000 */
[----:B------:R-:W-:Y:S02]  /*bcf0*/  LEA.HI.X.SX32 R23, R23, R3, 0x1, P4 ;  /* 0x0000000317177211 */ /* 0x000fe400020f0eff */
[----:B------:R-:W-:-:S03]  /*bd00*/  PRMT R25, R4, 0x7771, RZ ;  /* 0x0000777104197816 */ /* 0x000fc600000000ff */
[----:B------:R-:W-:Y:S04]  /*bd10*/  @P1 STG.E.U8 desc[UR26][R20.64], R29 ;  /* 0x0000001d14001986 */ /* 0x000fe8000c10111a */
[----:B------:R1:W-:Y:S01]  /*bd20*/  @P3 STG.E.U8 desc[UR26][R22.64], R25 ;  /* 0x0000001916003986 */ /* 0x0003e2000c10111a */
[-C--:B--2---:R-:W-:Y:S01]  /*bd30*/  IMAD R24, R69, R0.reuse, RZ ;  /* 0x0000000045187224 */ /* 0x084fe200078e02ff */
[C---:B----4-:R-:W-:Y:S01]  /*bd40*/  ISETP.LT.AND P3, PT, R26.reuse, UR19, !P0 ;  /* 0x000000131a007c0c */ /* 0x050fe2000c761270 */
[----:B0-----:R-:W-:Y:S02]  /*bd50*/  IMAD R11, R26, R0, RZ ;  /* 0x000000001a0b7224 */ /* 0x001fe400078e02ff */
[----:B------:R-:W2:Y:S01]  /*bd60*/  LDL.LU R26, [R1+0x70] ;  /* 0x00007000011a7983 */ /* 0x000ea20000300800 */
[----:B------:R-:W-:-:S04]  /*bd70*/  IADD3 R8, P1, PT, R24, R2, RZ ;  /* 0x0000000218087210 */ /* 0x000fc80007f3e0ff */
[----:B------:R-:W-:Y:S02]  /*bd80*/  LEA.HI.X.SX32 R9, R24, R3, 0x1, P1 ;  /* 0x0000000318097211 */ /* 0x000fe400008f0eff */
[----:B------:R-:W4:Y:S01]  /*bd90*/  LDL.LU R24, [R1+0x6c] ;  /* 0x00006c0001187983 */ /* 0x000f220000300800 */
[----:B------:R-:W-:Y:S01]  /*bda0*/  ISETP.LT.AND P6, PT, R69, UR19, !P0 ;  /* 0x0000001345007c0c */ /* 0x000fe2000c7c1270 */
[----:B-----5:R-:W-:Y:S01]  /*bdb0*/  IMAD R13, R32, R0, RZ ;  /* 0x00000000200d7224 */ /* 0x020fe200078e02ff */
[C---:B------:R-:W-:Y:S01]  /*bdc0*/  PRMT R27, R4.reuse, 0x7772, RZ ;  /* 0x00007772041b7816 */ /* 0x040fe200000000ff */
[----:B-1----:R-:W5:Y:S01]  /*bdd0*/  LDL.LU R22, [R1+0x68] ;  /* 0x0000680001167983 */ /* 0x002f620000300800 */
[----:B------:R-:W-:Y:S02]  /*bde0*/  PRMT R25, R4, 0x7773, RZ ;  /* 0x0000777304197816 */ /* 0x000fe400000000ff */
[----:B------:R-:W-:Y:S01]  /*bdf0*/  ISETP.LT.AND P1, PT, R32, UR19, !P0 ;  /* 0x0000001320007c0c */ /* 0x000fe2000c721270 */
[----:B------:R-:W5:Y:S01]  /*be00*/  LDL.LU R20, [R1+0x64] ;  /* 0x0000640001147983 */ /* 0x000f620000300800 */
[----:B------:R-:W-:-:S02]  /*be10*/  IADD3 R10, P4, PT, R11, R2, RZ ;  /* 0x000000020b0a7210 */ /* 0x000fc40007f9e0ff */
[----:B------:R-:W-:Y:S01]  /*be20*/  PRMT R21, R5, 0x7770, RZ ;  /* 0x0000777005157816 */ /* 0x000fe200000000ff */
[----:B------:R-:W5:Y:S04]  /*be30*/  LDL.LU R29, [R1+0x60] ;  /* 0x00006000011d7983 */ /* 0x000f680000300800 */
[----:B------:R-:W-:Y:S01]  /*be40*/  @P6 STG.E.U8 desc[UR26][R8.64], R27 ;  /* 0x0000001b08006986 */ /* 0x000fe2000c10111a */
[----:B------:R-:W-:-:S04]  /*be50*/  IADD3 R12, P6, PT, R13, R2, RZ ;  /* 0x000000020d0c7210 */ /* 0x000fc80007fde0ff */
[-C--:B------:R-:W-:Y:S02]  /*be60*/  LEA.HI.X.SX32 R13, R13, R3.reuse, 0x1, P6 ;  /* 0x000000030d0d7211 */ /* 0x080fe400030f0eff */
[----:B------:R-:W-:-:S05]  /*be70*/  LEA.HI.X.SX32 R11, R11, R3, 0x1, P4 ;  /* 0x000000030b0b7211 */ /* 0x000fca00020f0eff */
[----:B------:R0:W-:Y:S04]  /*be80*/  @P3 STG.E.U8 desc[UR26][R10.64], R25 ;  /* 0x000000190a003986 */ /* 0x0001e8000c10111a */
[----:B------:R1:W-:Y:S01]  /*be90*/  @P1 STG.E.U8 desc[UR26][R12.64], R21 ;  /* 0x000000150c001986 */ /* 0x0003e2000c10111a */
[C---:B------:R-:W-:Y:S02]  /*bea0*/  PRMT R23, R5.reuse, 0x7771, RZ ;  /* 0x0000777105177816 */ /* 0x040fe400000000ff */
[----:B0-----:R-:W-:Y:S01]  /*beb0*/  PRMT R25, R5, 0x7772, RZ ;  /* 0x0000777205197816 */ /* 0x001fe200000000ff */
[----:B---3--:R-:W-:-:S05]  /*bec0*/  IMAD R4, R31, R0, RZ ;  /* 0x000000001f047224 */ /* 0x008fca00078e02ff */
[----:B------:R-:W-:-:S04]  /*bed0*/  IADD3 R14, P6, PT, R4, R2, RZ ;  /* 0x00000002040e7210 */ /* 0x000fc80007fde0ff */
[----:B------:R-:W-:Y:S02]  /*bee0*/  LEA.HI.X.SX32 R15, R4, R3, 0x1, P6 ;  /* 0x00000003040f7211 */ /* 0x000fe400030f0eff */
[----:B------:R-:W-:Y:S01]  /*bef0*/  ISETP.LT.AND P4, PT, R31, UR19, !P0 ;  /* 0x000000131f007c0c */ /* 0x000fe2000c781270 */
[----:B------:R-:W-:-:S05]  /*bf00*/  IMAD R9, R30, R0, RZ ;  /* 0x000000001e097224 */ /* 0x000fca00078e02ff */
[C---:B------:R-:W-:Y:S02]  /*bf10*/  IADD3 R8, P6, PT, R9.reuse, R2, RZ ;  /* 0x0000000209087210 */ /* 0x040fe40007fde0ff */
[----:B------:R-:W-:Y:S02]  /*bf20*/  ISETP.LT.AND P3, PT, R30, UR19, !P0 ;  /* 0x000000131e007c0c */ /* 0x000fe4000c761270 */
[----:B------:R-:W-:-:S03]  /*bf30*/  LEA.HI.X.SX32 R9, R9, R3, 0x1, P6 ;  /* 0x0000000309097211 */ /* 0x000fc600030f0eff */
[----:B------:R5:W-:Y:S08]  /*bf40*/  @P4 STG.E.U8 desc[UR26][R14.64], R23 ;  /* 0x000000170e004986 */ /* 0x000bf0000c10111a */
[----:B------:R-:W-:Y:S01]  /*bf50*/  @P3 STG.E.U8 desc[UR26][R8.64], R25 ;  /* 0x0000001908003986 */ /* 0x000fe2000c10111a */
[C---:B--2---:R-:W-:Y:S01]  /*bf60*/  ISETP.LT.AND P6, PT, R26.reuse, UR19, !P0 ;  /* 0x000000131a007c0c */ /* 0x044fe2000c7c1270 */
[----:B-1----:R-:W-:-:S02]  /*bf70*/  IMAD R12, R26, R0, RZ ;  /* 0x000000001a0c7224 */ /* 0x002fc400078e02ff */
[----:B------:R-:W2:Y:S01]  /*bf80*/  LDL.LU R26, [R1+0x5c] ;  /* 0x00005c00011a7983 */ /* 0x000ea20000300800 */
[C---:B----4-:R-:W-:Y:S01]  /*bf90*/  ISETP.LT.AND P3, PT, R24.reuse, UR19, !P0 ;  /* 0x0000001318007c0c */ /* 0x050fe2000c761270 */
[-C--:B------:R-:W-:Y:S02]  /*bfa0*/  IMAD R13, R24, R0.reuse, RZ ;  /* 0x00000000180d7224 */ /* 0x080fe400078e02ff */
[----:B------:R-:W3:Y:S01]  /*bfb0*/  LDL.LU R24, [R1+0x58] ;  /* 0x0000580001187983 */ /* 0x000ee20000300800 */
[CC--:B------:R-:W-:Y:S01]  /*bfc0*/  IMAD R4, R28.reuse, R0.reuse, RZ ;  /* 0x000000001c047224 */ /* 0x0c0fe200078e02ff */
[----:B------:R-:W-:Y:S02]  /*bfd0*/  ISETP.LT.AND P1, PT, R28, UR19, !P0 ;  /* 0x000000131c007c0c */ /* 0x000fe4000c721270 */
[----:B------:R-:W-:Y:S01]  /*bfe0*/  PRMT R21, R5, 0x7773, RZ ;  /* 0x0000777305157816 */ /* 0x000fe200000000ff */
[----:B-----5:R-:W-:Y:S01]  /*bff0*/  IMAD R15, R22, R0, RZ ;  /* 0x00000000160f7224 */ /* 0x020fe200078e02ff */
[C---:B------:R-:W-:Y:S01]  /*c000*/  IADD3 R10, P4, PT, R4.reuse, R2, RZ ;  /* 0x00000002040a7210 */ /* 0x040fe20007f9e0ff */
[----:B------:R-:W4:Y:S03]  /*c010*/  LDL.LU R28, [R1+0x54] ;  /* 0x00005400011c7983 */ /* 0x000f260000300800 */
[----:B------:R-:W-:-:S02]  /*c020*/  LEA.HI.X.SX32 R11, R4, R3, 0x1, P4 ;  /* 0x00000003040b7211 */ /* 0x000fc400020f0eff */
[-C--:B------:R-:W-:Y:S02]  /*c030*/  IADD3 R4, P4, PT, R12, R2.reuse, RZ ;  /* 0x000000020c047210 */ /* 0x080fe40007f9e0ff */
[----:B------:R-:W-:Y:S01]  /*c040*/  PRMT R23, R6, 0x7770, RZ ;  /* 0x0000777006177816 */ /* 0x000fe200000000ff */
[----:B------:R0:W-:Y:S01]  /*c050*/  @P1 STG.E.U8 desc[UR26][R10.64], R21 ;  /* 0x000000150a001986 */ /* 0x0001e2000c10111a */
[----:B------:R-:W-:Y:S02]  /*c060*/  LEA.HI.X.SX32 R5, R12, R3, 0x1, P4 ;  /* 0x000000030c057211 */ /* 0x000fe400020f0eff */
[----:B------:R-:W-:Y:S01]  /*c070*/  ISETP.LT.AND P1, PT, R22, UR19, !P0 ;  /* 0x0000001316007c0c */ /* 0x000fe2000c721270 */
[----:B------:R-:W1:Y:S01]  /*c080*/  LDS.128 R8, [R238] ;  /* 0x00000000ee087984 */ /* 0x000e620000000c00 */
[----:B------:R-:W-:-:S03]  /*c090*/  IADD3 R12, P4, PT, R13, R2, RZ ;  /* 0x000000020d0c7210 */ /* 0x000fc60007f9e0ff */
[----:B------:R5:W-:Y:S01]  /*c0a0*/  @P6 STG.E.U8 desc[UR26][R4.64], R23 ;  /* 0x0000001704006986 */ /* 0x000be2000c10111a */
[----:B------:R-:W-:-:S03]  /*c0b0*/  IADD3 R14, P6, PT, R15, R2, RZ ;  /* 0x000000020f0e7210 */ /* 0x000fc60007fde0ff */
[----:B------:R-:W4:Y:S01]  /*c0c0*/  LDL.LU R22, [R1+0x50] ;  /* 0x0000500001167983 */ /* 0x000f220000300800 */
[-C--:B------:R-:W-:Y:S01]  /*c0d0*/  LEA.HI.X.SX32 R13, R13, R3.reuse, 0x1, P4 ;  /* 0x000000030d0d7211 */ /* 0x080fe200020f0eff */
[----:B0-----:R-:W-:Y:S01]  /*c0e0*/  IMAD R21, R20, R0, RZ ;  /* 0x0000000014157224 */ /* 0x001fe200078e02ff */
[C---:B------:R-:W-:Y:S01]  /*c0f0*/  PRMT R27, R6.reuse, 0x7771, RZ ;  /* 0x00007771061b7816 */ /* 0x040fe200000000ff */
[----:B------:R-:W4:Y:S01]  /*c100*/  LDL.LU R30, [R1+0x4c] ;  /* 0x00004c00011e7983 */ /* 0x000f220000300800 */
[----:B------:R-:W-:Y:S02]  /*c110*/  LEA.HI.X.SX32 R15, R15, R3, 0x1, P6 ;  /* 0x000000030f0f7211 */ /* 0x000fe400030f0eff */
[----:B------:R-:W-:Y:S02]  /*c120*/  PRMT R25, R6, 0x7772, RZ ;  /* 0x0000777206197816 */ /* 0x000fe400000000ff */
[----:B------:R-:W-:Y:S01]  /*c130*/  ISETP.LT.AND P4, PT, R20, UR19, !P0 ;  /* 0x0000001314007c0c */ /* 0x000fe2000c781270 */
[----:B------:R0:W-:Y:S01]  /*c140*/  @P3 STG.E.U8 desc[UR26][R12.64], R27 ;  /* 0x0000001b0c003986 */ /* 0x0001e2000c10111a */
[----:B------:R-:W-:-:S02]  /*c150*/  IADD3 R20, P6, PT, R21, R2, RZ ;  /* 0x0000000215147210 */ /* 0x000fc40007fde0ff */
[----:B-----5:R-:W-:Y:S01]  /*c160*/  PRMT R23, R6, 0x7773, RZ ;  /* 0x0000777306177816 */ /* 0x020fe200000000ff */
[----:B------:R-:W-:Y:S01]  /*c170*/  @P1 STG.E.U8 desc[UR26][R14.64], R25 ;  /* 0x000000190e001986 */ /* 0x000fe2000c10111a */
[----:B------:R-:W-:Y:S01]  /*c180*/  LEA.HI.X.SX32 R21, R21, R3, 0x1, P6 ;  /* 0x0000000315157211 */ /* 0x000fe200030f0eff */
[----:B------:R-:W-:-:S05]  /*c190*/  IMAD R5, R29, R0, RZ ;  /* 0x000000001d057224 */ /* 0x000fca00078e02ff */
[C---:B------:R-:W-:Y:S01]  /*c1a0*/  IADD3 R4, P6, PT, R5.reuse, R2, RZ ;  /* 0x0000000205047210 */ /* 0x040fe20007fde0ff */
[----:B------:R4:W-:Y:S03]  /*c1b0*/  @P4 STG.E.U8 desc[UR26][R20.64], R23 ;  /* 0x0000001714004986 */ /* 0x0009e6000c10111a */
[----:B------:R-:W-:Y:S01]  /*c1c0*/  LEA.HI.X.SX32 R5, R5, R3, 0x1, P6 ;  /* 0x0000000305057211 */ /* 0x000fe200030f0eff */
[C---:B--2---:R-:W-:Y:S01]  /*c1d0*/  IMAD R6, R26.reuse, R0, RZ ;  /* 0x000000001a067224 */ /* 0x044fe200078e02ff */
[----:B------:R-:W-:Y:S02]  /*c1e0*/  ISETP.LT.AND P1, PT, R26, UR19, !P0 ;  /* 0x000000131a007c0c */ /* 0x000fe4000c721270 */
[----:B------:R-:W2:Y:S02]  /*c1f0*/  LDL.LU R26, [R1+0x48] ;  /* 0x00004800011a7983 */ /* 0x000ea40000300800 */
[----:B0-----:R-:W-:-:S02]  /*c200*/  IADD3 R12, P4, PT, R6, R2, RZ ;  /* 0x00000002060c7210 */ /* 0x001fc40007f9e0ff */
[----:B---3--:R-:W-:Y:S02]  /*c210*/  ISETP.LT.AND P6, PT, R24, UR19, !P0 ;  /* 0x0000001318007c0c */ /* 0x008fe4000c7c1270 */
[----:B------:R-:W-:Y:S01]  /*c220*/  LEA.HI.X.SX32 R13, R6, R3, 0x1, P4 ;  /* 0x00000003060d7211 */ /* 0x000fe200020f0eff */
[-C--:B------:R-:W-:Y:S02]  /*c230*/  IMAD R6, R24, R0.reuse, RZ ;  /* 0x0000000018067224 */ /* 0x080fe400078e02ff */
[----:B------:R-:W3:Y:S01]  /*c240*/  LDL.LU R24, [R1+0x44] ;  /* 0x0000440001187983 */ /* 0x000ee20000300800 */
[----:B------:R-:W-:Y:S02]  /*c250*/  ISETP.LT.AND P3, PT, R29, UR19, !P0 ;  /* 0x000000131d007c0c */ /* 0x000fe4000c761270 */
[C---:B------:R-:W-:Y:S01]  /*c260*/  PRMT R29, R7.reuse, 0x7770, RZ ;  /* 0x00007770071d7816 */ /* 0x040fe200000000ff */
[----:B----4-:R-:W-:Y:S01]  /*c270*/  IMAD R20, R28, R0, RZ ;  /* 0x000000001c147224 */ /* 0x010fe200078e02ff */
[----:B------:R-:W-:-:S02]  /*c280*/  PRMT R27, R7, 0x7771, RZ ;  /* 0x00007771071b7816 */ /* 0x000fc400000000ff */
[----:B------:R-:W-:-:S07]  /*c290*/  IADD3 R14, P4, PT, R6, R2, RZ ;  /* 0x00000002060e7210 */ /* 0x000fce0007f9e0ff */
[----:B------:R0:W-:Y:S01]  /*c2a0*/  @P3 STG.E.U8 desc[UR26][R4.64], R29 ;  /* 0x0000001d04003986 */ /* 0x0001e2000c10111a */
[----:B------:R-:W-:-:S03]  /*c2b0*/  ISETP.LT.AND P3, PT, R28, UR19, !P0 ;  /* 0x000000131c007c0c */ /* 0x000fc6000c761270 */
[----:B------:R-:W4:Y:S01]  /*c2c0*/  LDL.LU R28, [R1+0x40] ;  /* 0x00004000011c7983 */ /* 0x000f220000300800 */
[----:B------:R-:W-:Y:S02]  /*c2d0*/  LEA.HI.X.SX32 R15, R6, R3, 0x1, P4 ;  /* 0x00000003060f7211 */ /* 0x000fe400020f0eff */
[----:B------:R-:W-:Y:S01]  /*c2e0*/  IADD3 R6, P4, PT, R20, R2, RZ ;  /* 0x0000000214067210 */ /* 0x000fe20007f9e0ff */
[----:B------:R5:W-:Y:S01]  /*c2f0*/  @P1 STG.E.U8 desc[UR26][R12.64], R27 ;  /* 0x0000001b0c001986 */ /* 0x000be2000c10111a */
[C---:B------:R-:W-:Y:S01]  /*c300*/  ISETP.LT.AND P1, PT, R22.reuse, UR19, !P0 ;  /* 0x0000001316007c0c */ /* 0x040fe2000c721270 */
[----:B------:R-:W-:Y:S02]  /*c310*/  IMAD R21, R22, R0, RZ ;  /* 0x0000000016157224 */ /* 0x000fe400078e02ff */
[----:B------:R-:W4:Y:S01]  /*c320*/  LDL.LU R22, [R1+0x3c] ;  /* 0x00003c0001167983 */ /* 0x000f220000300800 */
[C---:B------:R-:W-:Y:S02]  /*c330*/  PRMT R25, R7.reuse, 0x7772, RZ ;  /* 0x0000777207197816 */ /* 0x040fe400000000ff */
[----:B------:R-:W-:-:S02]  /*c340*/  PRMT R23, R7, 0x7773, RZ ;  /* 0x0000777307177816 */ /* 0x000fc400000000ff */
[----:B------:R-:W-:Y:S01]  /*c350*/  LEA.HI.X.SX32 R7, R20, R3, 0x1, P4 ;  /* 0x0000000314077211 */ /* 0x000fe200020f0eff */
[----:B------:R2:W-:Y:S04]  /*c360*/  @P6 STG.E.U8 desc[UR26][R14.64], R25 ;  /* 0x000000190e006986 */ /* 0x0005e8000c10111a */
[----:B------:R2:W-:Y:S01]  /*c370*/  @P3 STG.E.U8 desc[UR26][R6.64], R23 ;  /* 0x0000001706003986 */ /* 0x0005e2000c10111a */
[----:B0-----:R-:W-:-:S03]  /*c380*/  IADD3 R4, P6, PT, R21, R2, RZ ;  /* 0x0000000215047210 */ /* 0x001fc60007fde0ff */
[----:B-----5:R-:W5:Y:S01]  /*c390*/  LDL.LU R27, [R1+0x38] ;  /* 0x00003800011b7983 */ /* 0x020f620000300800 */
[----:B------:R-:W-:Y:S02]  /*c3a0*/  LEA.HI.X.SX32 R5, R21, R3, 0x1, P6 ;  /* 0x0000000315057211 */ /* 0x000fe400030f0eff */
[----:B-1----:R-:W-:-:S05]  /*c3b0*/  PRMT R21, R8, 0x7770, RZ ;  /* 0x0000777008157816 */ /* 0x002fca00000000ff */
[----:B------:R4:W-:Y:S01]  /*c3c0*/  @P1 STG.E.U8 desc[UR26][R4.64], R21 ;  /* 0x0000001504001986 */ /* 0x0009e2000c10111a */
[C---:B--2---:R-:W-:Y:S01]  /*c3d0*/  ISETP.LT.AND P3, PT, R26.reuse, UR19, !P0 ;  /* 0x000000131a007c0c */ /* 0x044fe2000c761270 */
[-C--:B------:R-:W-:Y:S02]  /*c3e0*/  IMAD R15, R26, R0.reuse, RZ ;  /* 0x000000001a0f7224 */ /* 0x080fe400078e02ff */
[----:B------:R-:W2:Y:S01]  /*c3f0*/  LDL.LU R26, [R1+0x34] ;  /* 0x00003400011a7983 */ /* 0x000ea20000300800 */
[CC--:B---3--:R-:W-:Y:S01]  /*c400*/  IMAD R20, R24.reuse, R0.reuse, RZ ;  /* 0x0000000018147224 */ /* 0x0c8fe200078e02ff */
[----:B------:R-:W-:Y:S02]  /*c410*/  ISETP.LT.AND P1, PT, R24, UR19, !P0 ;  /* 0x0000001318007c0c */ /* 0x000fe4000c721270 */
[----:B------:R-:W3:Y:S01]  /*c420*/  LDL.LU R24, [R1+0x30] ;  /* 0x0000300001187983 */ /* 0x000ee20000300800 */
[C---:B------:R-:W-:Y:S01]  /*c430*/  IMAD R13, R30.reuse, R0, RZ ;  /* 0x000000001e0d7224 */ /* 0x040fe200078e02ff */
[----:B------:R-:W-:-:S04]  /*c440*/  ISETP.LT.AND P4, PT, R30, UR19, !P0 ;  /* 0x000000131e007c0c */ /* 0x000fc8000c781270 */
[CC--:B------:R-:W-:Y:S02]  /*c450*/  IADD3 R12, P6, PT, R13.reuse, R2.reuse, RZ ;  /* 0x000000020d0c7210 */ /* 0x0c0fe40007fde0ff */
[C---:B------:R-:W-:Y:S02]  /*c460*/  PRMT R25, R8.reuse, 0x7771, RZ ;  /* 0x0000777108197816 */ /* 0x040fe400000000ff */
[-C--:B------:R-:W-:Y:S02]  /*c470*/  LEA.HI.X.SX32 R13, R13, R3.reuse, 0x1, P6 ;  /* 0x000000030d0d7211 */ /* 0x080fe400030f0eff */
[C---:B------:R-:W-:Y:S02]  /*c480*/  IADD3 R14, P6, PT, R15.reuse, R2, RZ ;  /* 0x000000020f0e7210 */ /* 0x040fe40007fde0ff */
[----:B------:R-:W-:Y:S01]  /*c490*/  PRMT R23, R8, 0x7772, RZ ;  /* 0x0000777208177816 */ /* 0x000fe200000000ff */
[----:B------:R0:W-:Y:S01]  /*c4a0*/  @P4 STG.E.U8 desc[UR26][R12.64], R25 ;  /* 0x000000190c004986 */ /* 0x0001e2000c10111a */
[----:B------:R-:W-:Y:S01]  /*c4b0*/  LEA.HI.X.SX32 R15, R15, R3, 0x1, P6 ;  /* 0x000000030f0f7211 */ /* 0x000fe200030f0eff */
[----:B----4-:R-:W-:Y:S01]  /*c4c0*/  IMAD R5, R28, R0, RZ ;  /* 0x000000001c057224 */ /* 0x010fe200078e02ff */
[----:B------:R-:W-:-:S02]  /*c4d0*/  IADD3 R6, P4, PT, R20, R2, RZ ;  /* 0x0000000214067210 */ /* 0x000fc40007f9e0ff */
[----:B------:R-:W-:Y:S02]  /*c4e0*/  ISETP.LT.AND P6, PT, R28, UR19, !P0 ;  /* 0x000000131c007c0c */ /* 0x000fe4000c7c1270 */
[----:B------:R-:W4:Y:S01]  /*c4f0*/  LDL.LU R28, [R1+0x2c] ;  /* 0x00002c00011c7983 */ /* 0x000f220000300800 */
[-C--:B------:R-:W-:Y:S02]  /*c500*/  LEA.HI.X.SX32 R7, R20, R3.reuse, 0x1, P4 ;  /* 0x0000000314077211 */ /* 0x080fe400020f0eff */
[----:B------:R-:W-:Y:S01]  /*c510*/  PRMT R21, R8, 0x7773, RZ ;  /* 0x0000777308157816 */ /* 0x000fe200000000ff */
[----:B------:R1:W-:Y:S01]  /*c520*/  @P3 STG.E.U8 desc[UR26][R14.64], R23 ;  /* 0x000000170e003986 */ /* 0x0003e2000c10111a */
[C---:B------:R-:W-:Y:S01]  /*c530*/  IADD3 R4, P4, PT, R5.reuse, R2, RZ ;  /* 0x0000000205047210 */ /* 0x040fe20007f9e0ff */
[C---:B------:R-:W-:Y:S01]  /*c540*/  IMAD R8, R22.reuse, R0, RZ ;  /* 0x0000000016087224 */ /* 0x040fe200078e02ff */
[----:B------:R-:W-:Y:S02]  /*c550*/  ISETP.LT.AND P3, PT, R22, UR19, !P0 ;  /* 0x0000001316007c0c */ /* 0x000fe4000c761270 */
[----:B------:R-:W4:Y:S01]  /*c560*/  LDL.LU R22, [R1+0x28] ;  /* 0x0000280001167983 */ /* 0x000f220000300800 */
[----:B------:R-:W-:-:S02]  /*c570*/  LEA.HI.X.SX32 R5, R5, R3, 0x1, P4 ;  /* 0x0000000305057211 */ /* 0x000fc400020f0eff */
[C---:B0-----:R-:W-:Y:S01]  /*c580*/  IADD3 R12, P4, PT, R8.reuse, R2, RZ ;  /* 0x00000002080c7210 */ /* 0x041fe20007f9e0ff */
[----:B------:R0:W-:Y:S01]  /*c590*/  @P1 STG.E.U8 desc[UR26][R6.64], R21 ;  /* 0x0000001506001986 */ /* 0x0001e2000c10111a */
[C---:B-----5:R-:W-:Y:S01]  /*c5a0*/  IMAD R20, R27.reuse, R0, RZ ;  /* 0x000000001b147224 */ /* 0x060fe200078e02ff */
[----:B------:R-:W-:Y:S02]  /*c5b0*/  ISETP.LT.AND P1, PT, R27, UR19, !P0 ;  /* 0x000000131b007c0c */ /* 0x000fe4000c721270 */
[----:B------:R-:W-:Y:S01]  /*c5c0*/  LEA.HI.X.SX32 R13, R8, R3, 0x1, P4 ;  /* 0x00000003080d7211 */ /* 0x000fe200020f0eff */
[----:B------:R-:W5:Y:S01]  /*c5d0*/  LDL.LU R27, [R1+0x24] ;  /* 0x00002400011b7983 */ /* 0x000f620000300800 */
[C---:B------:R-:W-:Y:S02]  /*c5e0*/  PRMT R25, R9.reuse, 0x7770, RZ ;  /* 0x0000777009197816 */ /* 0x040fe400000000ff */
[----:B-1----:R-:W-:-:S03]  /*c5f0*/  PRMT R23, R9, 0x7771, RZ ;  /* 0x0000777109177816 */ /* 0x002fc600000000ff */
[----:B------:R1:W-:Y:S01]  /*c600*/  @P6 STG.E.U8 desc[UR26][R4.64], R25 ;  /* 0x0000001904006986 */ /* 0x0003e2000c10111a */
[----:B------:R-:W-:-:S03]  /*c610*/  IADD3 R14, P6, PT, R20, R2, RZ ;  /* 0x00000002140e7210 */ /* 0x000fc60007fde0ff */
[----:B------:R0:W-:Y:S01]  /*c620*/  @P3 STG.E.U8 desc[UR26][R12.64], R23 ;  /* 0x000000170c003986 */ /* 0x0001e2000c10111a */
[----:B------:R-:W-:Y:S02]  /*c630*/  LEA.HI.X.SX32 R15, R20, R3, 0x1, P6 ;  /* 0x00000003140f7211 */ /* 0x000fe400030f0eff */
[C---:B--2---:R-:W-:Y:S01]  /*c640*/  ISETP.LT.AND P4, PT, R26.reuse, UR19, !P0 ;  /* 0x000000131a007c0c */ /* 0x044fe2000c781270 */
[-C--:B0-----:R-:W-:Y:S02]  /*c650*/  IMAD R7, R26, R0.reuse, RZ ;  /* 0x000000001a077224 */ /* 0x081fe400078e02ff */
[----:B------:R-:W2:Y:S01]  /*c660*/  LDL.LU R26, [R1+0x20] ;  /* 0x00002000011a7983 */ /* 0x000ea20000300800 */
[C---:B---3--:R-:W-:Y:S01]  /*c670*/  ISETP.LT.AND P3, PT, R24.reuse, UR19, !P0 ;  /* 0x0000001318007c0c */ /* 0x048fe2000c761270 */
[----:B-1----:R-:W-:Y:S02]  /*c680*/  IMAD R5, R24, R0, RZ ;  /* 0x0000000018057224 */ /* 0x002fe400078e02ff */
[----:B------:R-:W3:Y:S04]  /*c690*/  LDL.LU R24, [R1+0x1c] ;  /* 0x00001c0001187983 */ /* 0x000ee80000300800 */
[----:B------:R-:W3:Y:S01]  /*c6a0*/  LDL.LU R20, [R1+0x18] ;  /* 0x0000180001147983 */ /* 0x000ee20000300800 */
[----:B------:R-:W-:-:S02]  /*c6b0*/  IADD3 R6, P6, PT, R7, R2, RZ ;  /* 0x0000000207067210 */ /* 0x000fc40007fde0ff */
[----:B------:R-:W-:Y:S02]  /*c6c0*/  PRMT R21, R9, 0x7772, RZ ;  /* 0x0000777209157816 */ /* 0x000fe400000000ff */
[-C--:B------:R-:W-:Y:S02]  /*c6d0*/  LEA.HI.X.SX32 R7, R7, R3.reuse, 0x1, P6 ;  /* 0x0000000307077211 */ /* 0x080fe400030f0eff */
[----:B------:R-:W-:Y:S01]  /*c6e0*/  PRMT R25, R9, 0x7773, RZ ;  /* 0x0000777309197816 */ /* 0x000fe200000000ff */
[----:B------:R0:W-:Y:S01]  /*c6f0*/  @P1 STG.E.U8 desc[UR26][R14.64], R21 ;  /* 0x000000150e001986 */ /* 0x0001e2000c10111a */
[C---:B------:R-:W-:Y:S01]  /*c700*/  IADD3 R4, P6, PT, R5.reuse, R2, RZ ;  /* 0x0000000205047210 */ /* 0x040fe20007fde0ff */
[C---:B----4-:R-:W-:Y:S01]  /*c710*/  IMAD R9, R28.reuse, R0, RZ ;  /* 0x000000001c097224 */ /* 0x050fe200078e02ff */
[----:B------:R-:W-:Y:S01]  /*c720*/  ISETP.LT.AND P1, PT, R28, UR19, !P0 ;  /* 0x000000131c007c0c */ /* 0x000fe2000c721270 */
[----:B------:R5:W-:Y:S01]  /*c730*/  @P4 STG.E.U8 desc[UR26][R6.64], R25 ;  /* 0x0000001906004986 */ /* 0x000be2000c10111a */
[----:B------:R-:W-:-:S02]  /*c740*/  LEA.HI.X.SX32 R5, R5, R3, 0x1, P6 ;  /* 0x0000000305057211 */ /* 0x000fc400030f0eff */
[C---:B------:R-:W-:Y:S01]  /*c750*/  IADD3 R8, P4, PT, R9.reuse, R2, RZ ;  /* 0x0000000209087210 */ /* 0x040fe20007f9e0ff */
[C---:B------:R-:W-:Y:S01]  /*c760*/  IMAD R13, R22.reuse, R0, RZ ;  /* 0x00000000160d7224 */ /* 0x040fe200078e02ff */
[----:B------:R-:W-:Y:S02]  /*c770*/  ISETP.LT.AND P6, PT, R22, UR19, !P0 ;  /* 0x0000001316007c0c */ /* 0x000fe4000c7c1270 */
[C---:B------:R-:W-:Y:S01]  /*c780*/  PRMT R23, R10.reuse, 0x7770, RZ ;  /* 0x000077700a177816 */ /* 0x040fe200000000ff */
[----:B------:R-:W4:Y:S01]  /*c790*/  LDL.LU R22, [R1+0x14] ;  /* 0x0000140001167983 */ /* 0x000f220000300800 */
[-C--:B------:R-:W-:Y:S02]  /*c7a0*/  LEA.HI.X.SX32 R9, R9, R3.reuse, 0x1, P4 ;  /* 0x0000000309097211 */ /* 0x080fe400020f0eff */
[C---:B0-----:R-:W-:Y:S01]  /*c7b0*/  PRMT R21, R10.reuse, 0x7771, RZ ;  /* 0x000077710a157816 */ /* 0x041fe200000000ff */
[----:B------:R0:W-:Y:S01]  /*c7c0*/  @P3 STG.E.U8 desc[UR26][R4.64], R23 ;  /* 0x0000001704003986 */ /* 0x0001e2000c10111a */
[----:B------:R-:W-:Y:S01]  /*c7d0*/  IADD3 R12, P4, PT, R13, R2, RZ ;  /* 0x000000020d0c7210 */ /* 0x000fe20007f9e0ff */
[----:B-----5:R-:W-:Y:S01]  /*c7e0*/  IMAD R7, R27, R0, RZ ;  /* 0x000000001b077224 */ /* 0x020fe200078e02ff */
[----:B------:R-:W-:Y:S01]  /*c7f0*/  PRMT R15, R10, 0x7772, RZ ;  /* 0x000077720a0f7816 */ /* 0x000fe200000000ff */
[----:B------:R1:W-:Y:S01]  /*c800*/  @P1 STG.E.U8 desc[UR26][R8.64], R21 ;  /* 0x0000001508001986 */ /* 0x0003e2000c10111a */
[----:B------:R-:W-:-:S02]  /*c810*/  LEA.HI.X.SX32 R13, R13, R3, 0x1, P4 ;  /* 0x000000030d0d7211 */ /* 0x000fc400020f0eff */
[----:B------:R-:W-:Y:S01]  /*c820*/  ISETP.LT.AND P3, PT, R27, UR19, !P0 ;  /* 0x000000131b007c0c */ /* 0x000fe2000c761270 */
[----:B------:R-:W5:Y:S01]  /*c830*/  LDL.LU R28, [R1+0x10] ;  /* 0x00001000011c7983 */ /* 0x000f620000300800 */
[----:B------:R-:W-:-:S03]  /*c840*/  IADD3 R6, P4, PT, R7, R2, RZ ;  /* 0x0000000207067210 */ /* 0x000fc60007f9e0ff */
[----:B------:R2:W-:Y:S01]  /*c850*/  @P6 STG.E.U8 desc[UR26][R12.64], R15 ;  /* 0x0000000f0c006986 */ /* 0x0005e2000c10111a */
[----:B------:R-:W-:Y:S02]  /*c860*/  LEA.HI.X.SX32 R7, R7, R3, 0x1, P4 ;  /* 0x0000000307077211 */ /* 0x000fe400020f0eff */
[----:B0-----:R-:W-:Y:S01]  /*c870*/  PRMT R23, R10, 0x7773, RZ ;  /* 0x000077730a177816 */ /* 0x001fe200000000ff */
[----:B------:R-:W5:Y:S01]  /*c880*/  LDL.LU R27, [R1+0xfc] ;  /* 0x0000fc00011b7983 */ /* 0x000f620000300800 */
[----:B-1----:R-:W-:-:S03]  /*c890*/  PRMT R21, R11, 0x7770, RZ ;  /* 0x000077700b157816 */ /* 0x002fc600000000ff */
[----:B------:R0:W-:Y:S01]  /*c8a0*/  @P3 STG.E.U8 desc[UR26][R6.64], R23 ;  /* 0x0000001706003986 */ /* 0x0001e2000c10111a */
[C---:B--2---:R-:W-:Y:S01]  /*c8b0*/  IMAD R14, R26.reuse, R0, RZ ;  /* 0x000000001a0e7224 */ /* 0x044fe200078e02ff */
[----:B------:R-:W-:Y:S02]  /*c8c0*/  ISETP.LT.AND P1, PT, R26, UR19, !P0 ;  /* 0x000000131a007c0c */ /* 0x000fe4000c721270 */
[----:B------:R-:W2:Y:S02]  /*c8d0*/  LDL.LU R26, [R1+0xf8] ;  /* 0x0000f800011a7983 */ /* 0x000ea40000300800 */
[----:B------:R-:W-:-:S04]  /*c8e0*/  IADD3 R4, P6, PT, R14, R2, RZ ;  /* 0x000000020e047210 */ /* 0x000fc80007fde0ff */
[----:B------:R-:W-:Y:S01]  /*c8f0*/  LEA.HI.X.SX32 R5, R14, R3, 0x1, P6 ;  /* 0x000000030e057211 */ /* 0x000fe200030f0eff */
[----:B---3--:R-:W-:-:S04]  /*c900*/  IMAD R10, R20, R0, RZ ;  /* 0x00000000140a7224 */ /* 0x008fc800078e02ff */
[----:B------:R1:W-:Y:S01]  /*c910*/  @P1 STG.E.U8 desc[UR26][R4.64], R21 ;  /* 0x0000001504001986 */ /* 0x0003e2000c10111a */
[----:B------:R-:W-:-:S03]  /*c920*/  ISETP.LT.AND P1, PT, R20, UR19, !P0 ;  /* 0x0000001314007c0c */ /* 0x000fc6000c721270 */
[----:B------:R-:W3:Y:S01]  /*c930*/  LDL.LU R20, [R1+0xf4] ;  /* 0x0000f40001147983 */ /* 0x000ee20000300800 */
[C---:B------:R-:W-:Y:S01]  /*c940*/  IMAD R9, R24.reuse, R0, RZ ;  /* 0x0000000018097224 */ /* 0x040fe200078e02ff */
[----:B------:R-:W-:Y:S02]  /*c950*/  ISETP.LT.AND P4, PT, R24, UR19, !P0 ;  /* 0x0000001318007c0c */ /* 0x000fe4000c781270 */
[----:B------:R-:W-:Y:S01]  /*c960*/  PRMT R15, R11, 0x7771, RZ ;  /* 0x000077710b0f7816 */ /* 0x000fe200000000ff */
[----:B------:R-:W3:Y:S01]  /*c970*/  LDL.LU R24, [R1+0xf0] ;  /* 0x0000f00001187983 */ /* 0x000ee20000300800 */
[----:B------:R-:W-:-:S04]  /*c980*/  IADD3 R8, P3, PT, R9, R2, RZ ;  /* 0x0000000209087210 */ /* 0x000fc80007f7e0ff */
[----:B------:R-:W-:Y:S02]  /*c990*/  LEA.HI.X.SX32 R9, R9, R3, 0x1, P3 ;  /* 0x0000000309097211 */ /* 0x000fe400018f0eff */
[----:B------:R-:W-:-:S03]  /*c9a0*/  IADD3 R12, P3, PT, R10, R2, RZ ;  /* 0x000000020a0c7210 */ /* 0x000fc60007f7e0ff */
[----:B------:R0:W-:Y:S01]  /*c9b0*/  @P4 STG.E.U8 desc[UR26][R8.64], R15 ;  /* 0x0000000f08004986 */ /* 0x0001e2000c10111a */
[C---:B----4-:R-:W-:Y:S01]  /*c9c0*/  IMAD R14, R22.reuse, R0, RZ ;  /* 0x00000000160e7224 */ /* 0x050fe200078e02ff */
[----:B------:R-:W-:Y:S02]  /*c9d0*/  ISETP.LT.AND P6, PT, R22, UR19, !P0 ;  /* 0x0000001316007c0c */ /* 0x000fe4000c7c1270 */
[-C--:B------:R-:W-:Y:S01]  /*c9e0*/  LEA.HI.X.SX32 R13, R10, R3.reuse, 0x1, P3 ;  /* 0x000000030a0d7211 */ /* 0x080fe200018f0eff */
[----:B------:R-:W4:Y:S01]  /*c9f0*/  LDL.LU R22, [R1+0xe4] ;  /* 0x0000e40001167983 */ /* 0x000f220000300800 */
[----:B0-----:R-:W-:Y:S02]  /*ca00*/  IADD3 R6, P4, PT, R14, R2, RZ ;  /* 0x000000020e067210 */ /* 0x001fe40007f9e0ff */
[C---:B-1----:R-:W-:Y:S02]  /*ca10*/  PRMT R21, R11.reuse, 0x7772, RZ ;  /* 0x000077720b157816 */ /* 0x042fe400000000ff */
[----:B------:R-:W-:Y:S01]  /*ca20*/  PRMT R25, R11, 0x7773, RZ ;  /* 0x000077730b197816 */ /* 0x000fe200000000ff */
[----:B-----5:R-:W-:Y:S01]  /*ca30*/  IMAD R5, R28, R0, RZ ;  /* 0x000000001c057224 */ /* 0x020fe200078e02ff */
[----:B------:R-:W-:-:S03]  /*ca40*/  LEA.HI.X.SX32 R7, R14, R3, 0x1, P4 ;  /* 0x000000030e077211 */ /* 0x000fc600020f0eff */
[----:B------:R-:W-:Y:S01]  /*ca50*/  IMAD R11, R0, 0x2, R5 ;  /* 0x00000002000b7824 */ /* 0x000fe200078e0205 */
[----:B------:R0:W-:Y:S01]  /*ca60*/  @P1 STG.E.U8 desc[UR26][R12.64], R21 ;  /* 0x000000150c001986 */ /* 0x0001e2000c10111a */
[----:B------:R-:W-:-:S03]  /*ca70*/  IADD3 R4, P1, PT, R5, R2, RZ ;  /* 0x0000000205047210 */ /* 0x000fc60007f3e0ff */
[----:B------:R1:W-:Y:S01]  /*ca80*/  @P6 STG.E.U8 desc[UR26][R6.64], R25 ;  /* 0x0000001906006986 */ /* 0x0003e2000c10111a */
[----:B------:R-:W-:Y:S02]  /*ca90*/  IADD3 R8, P6, PT, R11, R2, RZ ;  /* 0x000000020b087210 */ /* 0x000fe40007fde0ff */
[-C--:B------:R-:W-:Y:S02]  /*caa0*/  LEA.HI.X.SX32 R5, R5, R3.reuse, 0x1, P1 ;  /* 0x0000000305057211 */ /* 0x080fe400008f0eff */
[----:B------:R-:W-:Y:S01]  /*cab0*/  LEA.HI.X.SX32 R9, R11, R3, 0x1, P6 ;  /* 0x000000030b097211 */ /* 0x000fe200030f0eff */
[----:B0-----:R-:W5:Y:S01]  /*cac0*/  LDL.LU R12, [R1+0xe0] ;  /* 0x0000e000010c7983 */ /* 0x001f620000300800 */
[----:B--2---:R-:W-:-:S03]  /*cad0*/  ISETP.LT.AND P1, PT, R26, UR19, !P0 ;  /* 0x000000131a007c0c */ /* 0x004fc6000c721270 */
[----:B------:R-:W2:Y:S01]  /*cae0*/  LDL.LU R26, [R1+0xc] ;  /* 0x00000c00011a7983 */ /* 0x000ea20000300800 */
[----:B---3--:R-:W-:-:S03]  /*caf0*/  ISETP.LT.AND P6, PT, R20, UR19, !P0 ;  /* 0x0000001314007c0c */ /* 0x008fc6000c7c1270 */
[----:B------:R-:W3:Y:S01]  /*cb00*/  LDL.LU R20, [R1+0xdc] ;  /* 0x0000dc0001147983 */ /* 0x000ee20000300800 */
[----:B------:R-:W-:Y:S01]  /*cb10*/  ISETP.LT.AND P3, PT, R28, UR19, !P0 ;  /* 0x000000131c007c0c */ /* 0x000fe2000c761270 */
[----:B------:R-:W-:Y:S01]  /*cb20*/  IMAD R15, R0, 0x2, R11 ;  /* 0x00000002000f7824 */ /* 0x000fe200078e020b */
[C---:B------:R-:W-:Y:S01]  /*cb30*/  PRMT R23, R16.reuse, 0x7770, RZ ;  /* 0x0000777010177816 */ /* 0x040fe200000000ff */
[----:B-1----:R-:W2:Y:S01]  /*cb40*/  LDL.LU R25, [R1+0xd8] ;  /* 0x0000d80001197983 */ /* 0x002ea20000300800 */
[----:B------:R-:W-:Y:S01]  /*cb50*/  PRMT R21, R16, 0x7771, RZ ;  /* 0x0000777110157816 */ /* 0x000fe200000000ff */
[----:B------:R-:W-:Y:S01]  /*cb60*/  IMAD R7, R0, 0x2, R15 ;  /* 0x0000000200077824 */ /* 0x000fe200078e020f */
[----:B------:R-:W-:-:S07]  /*cb70*/  ISETP.LT.AND P4, PT, R27, UR19, !P0 ;  /* 0x000000131b007c0c */ /* 0x000fce000c781270 */
[----:B------:R-:W-:Y:S01]  /*cb80*/  @P3 STG.E.U8 desc[UR26][R4.64], R23 ;  /* 0x0000001704003986 */ /* 0x000fe2000c10111a */
[CC--:B------:R-:W-:Y:S01]  /*cb90*/  IADD3 R10, P3, PT, R15.reuse, R2.reuse, RZ ;  /* 0x000000020f0a7210 */ /* 0x0c0fe20007f7e0ff */
[----:B------:R-:W-:Y:S02]  /*cba0*/  IMAD R13, R0, 0x2, R7 ;  /* 0x00000002000d7824 */ /* 0x000fe400078e0207 */
[----:B------:R0:W-:Y:S01]  /*cbb0*/  @P5 STG.E.U8 desc[UR26][R8.64], R21 ;  /* 0x0000001508005986 */ /* 0x0001e2000c10111a */
[-C--:B------:R-:W-:Y:S02]  /*cbc0*/  LEA.HI.X.SX32 R11, R15, R3.reuse, 0x1, P3 ;  /* 0x000000030f0b7211 */ /* 0x080fe400018f0eff */
[----:B------:R-:W-:Y:S02]  /*cbd0*/  PRMT R15, R16, 0x7772, RZ ;  /* 0x00007772100f7816 */ /* 0x000fe400000000ff */
[----:B------:R-:W-:Y:S02]  /*cbe0*/  ISETP.LT.AND P3, PT, R24, UR19, !P0 ;  /* 0x0000001318007c0c */ /* 0x000fe4000c761270 */
[CC--:B------:R-:W-:Y:S01]  /*cbf0*/  IADD3 R6, P5, PT, R7.reuse, R2.reuse, RZ ;  /* 0x0000000207067210 */ /* 0x0c0fe20007fbe0ff */
[----:B------:R-:W2:Y:S03]  /*cc00*/  LDL.LU R24, [R1+0xd4] ;  /* 0x0000d40001187983 */ /* 0x000ea60000300800 */
[----:B------:R-:W-:Y:S01]  /*cc10*/  LEA.HI.X.SX32 R7, R7, R3, 0x1, P5 ;  /* 0x0000000307077211 */ /* 0x000fe200028f0eff */
[----:B------:R1:W-:Y:S01]  /*cc20*/  @P2 STG.E.U8 desc[UR26][R10.64], R15 ;  /* 0x0000000f0a002986 */ /* 0x0003e2000c10111a */
[----:B0-----:R-:W-:Y:S01]  /*cc30*/  PRMT R21, R16, 0x7773, RZ ;  /* 0x0000777310157816 */ /* 0x001fe200000000ff */
[----:B------:R-:W-:Y:S01]  /*cc40*/  IMAD R9, R0, 0x2, R13 ;  /* 0x0000000200097824 */ /* 0x000fe200078e020d */
[----:B------:R-:W-:-:S03]  /*cc50*/  IADD3 R4, P2, PT, R13, R2, RZ ;  /* 0x000000020d047210 */ /* 0x000fc60007f5e0ff */
[----:B------:R0:W-:Y:S01]  /*cc60*/  @P4 STG.E.U8 desc[UR26][R6.64], R21 ;  /* 0x0000001506004986 */ /* 0x0001e2000c10111a */
[-C--:B------:R-:W-:Y:S01]  /*cc70*/  LEA.HI.X.SX32 R5, R13, R3.reuse, 0x1, P2 ;  /* 0x000000030d057211 */ /* 0x080fe200010f0eff */
[----:B------:R-:W-:Y:S01]  /*cc80*/  IMAD R13, R0, 0x2, R9 ;  /* 0x00000002000d7824 */ /* 0x000fe200078e0209 */
[CC--:B------:R-:W-:Y:S02]  /*cc90*/  IADD3 R8, P4, PT, R9.reuse, R2.reuse, RZ ;  /* 0x0000000209087210 */ /* 0x0c0fe40007f9e0ff */
[----:B----4-:R-:W-:Y:S02]  /*cca0*/  ISETP.LT.AND P5, PT, R22, UR19, !P0 ;  /* 0x0000001316007c0c */ /* 0x010fe4000c7a1270 */
[----:B------:R-:W4:Y:S01]  /*ccb0*/  LDL.LU R22, [R1+0xd0] ;  /* 0x0000d00001167983 */ /* 0x000f220000300800 */
[-C--:B------:R-:W-:Y:S02]  /*ccc0*/  LEA.HI.X.SX32 R9, R9, R3.reuse, 0x1, P4 ;  /* 0x0000000309097211 */ /* 0x080fe400020f0eff */
[C---:B-1----:R-:W-:Y:S01]  /*ccd0*/  IADD3 R10, P4, PT, R13.reuse, R2, RZ ;  /* 0x000000020d0a7210 */ /* 0x042fe20007f9e0ff */
[----:B------:R-:W4:Y:S03]  /*cce0*/  LDL.LU R14, [R1+0xcc] ;  /* 0x0000cc00010e7983 */ /* 0x000f260000300800 */
[----:B------:R-:W-:-:S02]  /*ccf0*/  LEA.HI.X.SX32 R11, R13, R3, 0x1, P4 ;  /* 0x000000030d0b7211 */ /* 0x000fc400020f0eff */
[----:B---3--:R-:W-:Y:S02]  /*cd00*/  ISETP.LT.AND P4, PT, R20, UR19, !P0 ;  /* 0x0000001314007c0c */ /* 0x008fe4000c781270 */
[----:B------:R-:W3:Y:S01]  /*cd10*/  LDL.LU R20, [R1+0xc8] ;  /* 0x0000c80001147983 */ /* 0x000ee20000300800 */
[C---:B------:R-:W-:Y:S02]  /*cd20*/  PRMT R23, R17.reuse, 0x7770, RZ ;  /* 0x0000777011177816 */ /* 0x040fe400000000ff */
[----:B-----5:R-:W-:Y:S01]  /*cd30*/  ISETP.LT.AND P2, PT, R12, UR19, !P0 ;  /* 0x000000130c007c0c */ /* 0x020fe2000c741270 */
[C---:B--2---:R-:W-:Y:S01]  /*cd40*/  IMAD R12, R26.reuse, R0, RZ ;  /* 0x000000001a0c7224 */ /* 0x044fe200078e02ff */
[----:B------:R-:W-:Y:S01]  /*cd50*/  PRMT R15, R17, 0x7771, RZ ;  /* 0x00007771110f7816 */ /* 0x000fe200000000ff */
[----:B------:R1:W-:Y:S01]  /*cd60*/  @P1 STG.E.U8 desc[UR26][R4.64], R23 ;  /* 0x0000001704001986 */ /* 0x0003e2000c10111a */
[----:B------:R-:W-:-:S03]  /*cd70*/  ISETP.LT.AND P1, PT, R26, UR19, !P0 ;  /* 0x000000131a007c0c */ /* 0x000fc6000c721270 */
[----:B------:R2:W-:Y:S01]  /*cd80*/  @P6 STG.E.U8 desc[UR26][R8.64], R15 ;  /* 0x0000000f08006986 */ /* 0x0005e2000c10111a */
[-C--:B0-----:R-:W-:Y:S01]  /*cd90*/  IADD3 R6, P6, PT, R12, R2.reuse, RZ ;  /* 0x000000020c067210 */ /* 0x081fe20007fde0ff */
[----:B------:R-:W-:Y:S01]  /*cda0*/  IMAD R13, R0, 0x4, R13 ;  /* 0x00000004000d7824 */ /* 0x000fe200078e020d */
[C---:B------:R-:W-:Y:S01]  /*cdb0*/  PRMT R21, R17.reuse, 0x7772, RZ ;  /* 0x0000777211157816 */ /* 0x040fe200000000ff */
[----:B------:R-:W5:Y:S01]  /*cdc0*/  LDL.LU R16, [R1+0xc4] ;  /* 0x0000c40001107983 */ /* 0x000f620000300800 */
[----:B------:R-:W-:Y:S02]  /*cdd0*/  LEA.HI.X.SX32 R7, R12, R3, 0x1, P6 ;  /* 0x000000030c077211 */ /* 0x000fe400030f0eff */
[----:B------:R-:W-:Y:S01]  /*cde0*/  PRMT R17, R17, 0x7773, RZ ;  /* 0x0000777311117816 */ /* 0x000fe200000000ff */
[----:B------:R-:W-:Y:S01]  /*cdf0*/  @P3 STG.E.U8 desc[UR26][R10.64], R21 ;  /* 0x000000150a003986 */ /* 0x000fe2000c10111a */
[----:B------:R-:W-:Y:S01]  /*ce00*/  IADD3 R12, P6, PT, R13, R2, RZ ;  /* 0x000000020d0c7210 */ /* 0x000fe20007fde0ff */
[----:B-1----:R-:W-:-:S02]  /*ce10*/  IMAD R5, R0, 0x2, R13 ;  /* 0x0000000200057824 */ /* 0x002fc400078e020d */
[----:B------:R0:W-:Y:S01]  /*ce20*/  @P1 STG.E.U8 desc[UR26][R6.64], R17 ;  /* 0x0000001106001986 */ /* 0x0001e2000c10111a */
[----:B------:R-:W-:-:S03]  /*ce30*/  ISETP.LT.AND P1, PT, R24, UR19, !P0 ;  /* 0x0000001318007c0c */ /* 0x000fc6000c721270 */
[----:B------:R-:W5:Y:S01]  /*ce40*/  LDL.LU R24, [R1+0x8] ;  /* 0x0000080001187983 */ /* 0x000f620000300800 */
[-C--:B------:R-:W-:Y:S01]  /*ce50*/  LEA.HI.X.SX32 R13, R13, R3.reuse, 0x1, P6 ;  /* 0x000000030d0d7211 */ /* 0x080fe200030f0eff */
[----:B--2---:R-:W-:Y:S01]  /*ce60*/  IMAD R15, R0, 0x2, R5 ;  /* 0x00000002000f7824 */ /* 0x004fe200078e0205 */
[----:B------:R-:W-:Y:S01]  /*ce70*/  IADD3 R8, P6, PT, R5, R2, RZ ;  /* 0x0000000205087210 */ /* 0x000fe20007fde0ff */
[----:B------:R-:W2:Y:S01]  /*ce80*/  LDL.LU R26, [R1+0xc0] ;  /* 0x0000c000011a7983 */ /* 0x000ea20000300800 */
[----:B------:R-:W-:Y:S02]  /*ce90*/  PRMT R27, R18, 0x7770, RZ ;  /* 0x00007770121b7816 */ /* 0x000fe400000000ff */
[----:B------:R-:W-:Y:S01]  /*cea0*/  ISETP.LT.AND P3, PT, R25, UR19, !P0 ;  /* 0x0000001319007c0c */ /* 0x000fe2000c761270 */
[----:B0-----:R-:W-:Y:S01]  /*ceb0*/  IMAD R17, R0, 0x2, R15 ;  /* 0x0000000200117824 */ /* 0x001fe200078e020f */
[----:B------:R-:W-:Y:S01]  /*cec0*/  LEA.HI.X.SX32 R9, R5, R3, 0x1, P6 ;  /* 0x0000000305097211 */ /* 0x000fe200030f0eff */
[----:B------:R0:W-:Y:S01]  /*ced0*/  @P5 STG.E.U8 desc[UR26][R12.64], R27 ;  /* 0x0000001b0c005986 */ /* 0x0001e2000c10111a */
[----:B------:R-:W-:-:S02]  /*cee0*/  PRMT R25, R18, 0x7771, RZ ;  /* 0x0000777112197816 */ /* 0x000fc400000000ff */
[CC--:B------:R-:W-:Y:S01]  /*cef0*/  IADD3 R10, P5, PT, R15.reuse, R2.reuse, RZ ;  /* 0x000000020f0a7210 */ /* 0x0c0fe20007fbe0ff */
[----:B------:R-:W2:Y:S03]  /*cf00*/  LDL.LU R28, [R1+0xbc] ;  /* 0x0000bc00011c7983 */ /* 0x000ea60000300800 */
[----:B------:R-:W-:Y:S01]  /*cf10*/  LEA.HI.X.SX32 R11, R15, R3, 0x1, P5 ;  /* 0x000000030f0b7211 */ /* 0x000fe200028f0eff */
[----:B------:R1:W-:Y:S01]  /*cf20*/  @P2 STG.E.U8 desc[UR26][R8.64], R25 ;  /* 0x0000001908002986 */ /* 0x0003e2000c10111a */
[----:B----4-:R-:W-:Y:S02]  /*cf30*/  ISETP.LT.AND P2, PT, R14, UR19, !P0 ;  /* 0x000000130e007c0c */ /* 0x010fe4000c741270 */
[----:B------:R-:W-:Y:S01]  /*cf40*/  IADD3 R14, P5, PT, R17, R2, RZ ;  /* 0x00000002110e7210 */ /* 0x000fe20007fbe0ff */
[----:B------:R-:W4:Y:S01]  /*cf50*/  LDS.128 R4, [R238+0x800] ;  /* 0x00080000ee047984 */ /* 0x000f220000000c00 */
[----:B------:R-:W-:-:S02]  /*cf60*/  ISETP.LT.AND P6, PT, R22, UR19, !P0 ;  /* 0x0000001316007c0c */ /* 0x000fc4000c7c1270 */
[----:B------:R-:W-:Y:S01]  /*cf70*/  LEA.HI.X.SX32 R15, R17, R3, 0x1, P5 ;  /* 0x00000003110f7211 */ /* 0x000fe200028f0eff */
[----:B------:R-:W4:Y:S01]  /*cf80*/  LDL.LU R22, [R1+0xb8] ;  /* 0x0000b80001167983 */ /* 0x000f220000300800 */
[----:B---3--:R-:W-:-:S03]  /*cf90*/  ISETP.LT.AND P5, PT, R20, UR19, !P0 ;  /* 0x0000001314007c0c */ /* 0x008fc6000c7a1270 */
[----:B------:R-:W3:Y:S01]  /*cfa0*/  LDL.LU R20, [R1+0xb4] ;  /* 0x0000b40001147983 */ /* 0x000ee20000300800 */
[----:B------:R-:W-:Y:S01]  /*cfb0*/  PRMT R23, R18, 0x7772, RZ ;  /* 0x0000777212177816 */ /* 0x000fe200000000ff */
[----:B------:R-:W-:Y:S01]  /*cfc0*/  IMAD R21, R0, 0x2, R17 ;  /* 0x0000000200157824 */ /* 0x000fe200078e0211 */
[----:B0-----:R-:W-:-:S03]  /*cfd0*/  PRMT R27, R18, 0x7773, RZ ;  /* 0x00007773121b7816 */ /* 0x001fc600000000ff */
[----:B------:R0:W-:Y:S01]  /*cfe0*/  @P4 STG.E.U8 desc[UR26][R10.64], R23 ;  /* 0x000000170a004986 */ /* 0x0001e2000c10111a */
[-C--:B-1----:R-:W-:Y:S01]  /*cff0*/  IADD3 R8, P4, PT, R21, R2.reuse, RZ ;  /* 0x0000000215087210 */ /* 0x082fe20007f9e0ff */
[C---:B------:R-:W-:Y:S01]  /*d000*/  IMAD R13, R0.reuse, 0x2, R21 ;  /* 0x00000002000d7824 */ /* 0x040fe200078e0215 */
[----:B------:R-:W-:Y:S01]  /*d010*/  PRMT R25, R19, 0x7770, RZ ;  /* 0x0000777013197816 */ /* 0x000fe200000000ff */
[----:B------:R1:W-:Y:S01]  /*d020*/  @P3 STG.E.U8 desc[UR26][R14.64], R27 ;  /* 0x0000001b0e003986 */ /* 0x0003e2000c10111a */
[-C--:B------:R-:W-:Y:S01]  /*d030*/  LEA.HI.X.SX32 R9, R21, R3.reuse, 0x1, P4 ;  /* 0x0000000315097211 */ /* 0x080fe200020f0eff */
[----:B------:R-:W-:Y:S01]  /*d040*/  IMAD R17, R0, 0x2, R13 ;  /* 0x0000000200117824 */ /* 0x000fe200078e020d */
[C---:B------:R-:W-:Y:S02]  /*d050*/  IADD3 R12, P3, PT, R13.reuse, R2, RZ ;  /* 0x000000020d0c7210 */ /* 0x040fe40007f7e0ff */
[----:B-----5:R-:W-:Y:S01]  /*d060*/  ISETP.LT.AND P4, PT, R16, UR19, !P0 ;  /* 0x0000001310007c0c */ /* 0x020fe2000c781270 */
[----:B------:R5:W-:Y:S01]  /*d070*/  @P1 STG.E.U8 desc[UR26][R8.64], R25 ;  /* 0x0000001908001986 */ /* 0x000be2000c10111a */
[----:B------:R-:W-:-:S02]  /*d080*/  LEA.HI.X.SX32 R13, R13, R3, 0x1, P3 ;  /* 0x000000030d0d7211 */ /* 0x000fc400018f0eff */
[----:B0-----:R-:W-:Y:S02]  /*d090*/  PRMT R23, R19, 0x7771, RZ ;  /* 0x0000777113177816 */ /* 0x001fe400000000ff */
[C---:B------:R-:W-:Y:S01]  /*d0a0*/  IADD3 R10, P1, PT, R17.reuse, R2, RZ ;  /* 0x00000002110a7210 */ /* 0x040fe20007f3e0ff */
[----:B------:R-:W-:Y:S02]  /*d0b0*/  IMAD R16, R24, R0, RZ ;  /* 0x0000000018107224 */ /* 0x000fe400078e02ff */
[----:B------:R4:W-:Y:S01]  /*d0c0*/  @P6 STG.E.U8 desc[UR26][R12.64], R23 ;  /* 0x000000170c006986 */ /* 0x0009e2000c10111a */
[----:B------:R-:W-:Y:S01]  /*d0d0*/  LEA.HI.X.SX32 R11, R17, R3, 0x1, P1 ;  /* 0x00000003110b7211 */ /* 0x000fe200008f0eff */
[----:B------:R-:W-:Y:S01]  /*d0e0*/  IMAD R17, R0, 0x4, R17 ;  /* 0x0000000400117824 */ /* 0x000fe200078e0211 */
[----:B------:R-:W-:Y:S02]  /*d0f0*/  ISETP.LT.AND P3, PT, R24, UR19, !P0 ;  /* 0x0000001318007c0c */ /* 0x000fe4000c761270 */
[----:B-1----:R-:W-:Y:S01]  /*d100*/  IADD3 R14, P6, PT, R16, R2, RZ ;  /* 0x00000002100e7210 */ /* 0x002fe20007fde0ff */
[----:B------:R-:W3:Y:S01]  /*d110*/  LDL.LU R24, [R1+0xb0] ;  /* 0x0000b00001187983 */ /* 0x000ee20000300800 */
[----:B--2---:R-:W-:-:S02]  /*d120*/  ISETP.LT.AND P1, PT, R26, UR19, !P0 ;  /* 0x000000131a007c0c */ /* 0x004fc4000c721270 */
[----:B------:R-:W-:Y:S01]  /*d130*/  LEA.HI.X.SX32 R15, R16, R3, 0x1, P6 ;  /* 0x00000003100f7211 */ /* 0x000fe200030f0eff */
[----:B------:R-:W2:Y:S01]  /*d140*/  LDL.LU R26, [R1+0xac] ;  /* 0x0000ac00011a7983 */ /* 0x000ea20000300800 */
[----:B-----5:R-:W-:-:S03]  /*d150*/  IADD3 R8, P6, PT, R17, R2, RZ ;  /* 0x0000000211087210 */ /* 0x020fc60007fde0ff */
[----:B------:R-:W5:Y:S01]  /*d160*/  LDL.LU R18, [R1+0xa8] ;  /* 0x0000a80001127983 */ /* 0x000f620000300800 */
[C---:B------:R-:W-:Y:S02]  /*d170*/  PRMT R21, R19.reuse, 0x7772, RZ ;  /* 0x0000777213157816 */ /* 0x040fe400000000ff */
[----:B------:R-:W-:Y:S02]  /*d180*/  PRMT R19, R19, 0x7773, RZ ;  /* 0x0000777313137816 */ /* 0x000fe400000000ff */
[----:B------:R-:W-:Y:S02]  /*d190*/  LEA.HI.X.SX32 R9, R17, R3, 0x1, P6 ;  /* 0x0000000311097211 */ /* 0x000fe400030f0eff */
[----:B----4-:R-:W-:Y:S01]  /*d1a0*/  PRMT R23, R4, 0x7770, RZ ;  /* 0x0000777004177816 */ /* 0x010fe200000000ff */
[----:B------:R0:W-:Y:S04]  /*d1b0*/  @P2 STG.E.U8 desc[UR26][R10.64], R21 ;  /* 0x000000150a002986 */ /* 0x0001e8000c10111a */
[----:B------:R-:W-:Y:S01]  /*d1c0*/  @P3 STG.E.U8 desc[UR26][R14.64], R19 ;  /* 0x000000130e003986 */ /* 0x000fe2000c10111a */
[----:B------:R-:W-:-:S03]  /*d1d0*/  ISETP.LT.AND P3, PT, R22, UR19, !P0 ;  /* 0x0000001316007c0c */ /* 0x000fc6000c761270 */
[----:B------:R1:W-:Y:S04]  /*d1e0*/  @P5 STG.E.U8 desc[UR26][R8.64], R23 ;  /* 0x0000001708005986 */ /* 0x0003e8000c10111a */
[----:B------:R-:W4:Y:S01]  /*d1f0*/  LDL.LU R22, [R1+0x4] ;  /* 0x0000040001167983 */ /* 0x000f220000300800 */
[----:B---3--:R-:W-:-:S03]  /*d200*/  ISETP.LT.AND P5, PT, R20, UR19, !P0 ;  /* 0x0000001314007c0c */ /* 0x008fc6000c7a1270 */
[----:B------:R-:W3:Y:S01]  /*d210*/  LDL.LU R20, [R1+0xa4] ;  /* 0x0000a40001147983 */ /* 0x000ee20000300800 */
[----:B------:R-:W-:-:S04]  /*d220*/  IMAD R13, R0, 0x2, R17 ;  /* 0x00000002000d7824 */ /* 0x000fc800078e0211 */
[----:B0-----:R-:W-:Y:S01]  /*d230*/  IMAD R11, R0, 0x2, R13 ;  /* 0x00000002000b7824 */ /* 0x001fe200078e020d */
[CC--:B------:R-:W-:Y:S02]  /*d240*/  IADD3 R12, P6, PT, R13.reuse, R2.reuse, RZ ;  /* 0x000000020d0c7210 */ /* 0x0c0fe40007fde0ff */
[----:B------:R-:W-:Y:S01]  /*d250*/  ISETP.LT.AND P2, PT, R28, UR19, !P0 ;  /* 0x000000131c007c0c */ /* 0x000fe2000c741270 */
[C---:B------:R-:W-:Y:S01]  /*d260*/  IMAD R17, R0.reuse, 0x2, R11 ;  /* 0x0000000200117824 */ /* 0x040fe200078e020b */
[-C--:B------:R-:W-:Y:S02]  /*d270*/  LEA.HI.X.SX32 R13, R13, R3.reuse, 0x1, P6 ;  /* 0x000000030d0d7211 */ /* 0x080fe400030f0eff */
[C---:B------:R-:W-:Y:S01]  /*d280*/  IADD3 R10, P6, PT, R11.reuse, R2, RZ ;  /* 0x000000020b0a7210 */ /* 0x040fe20007fde0ff */
[----:B-1----:R-:W-:Y:S01]  /*d290*/  IMAD R9, R0, 0x2, R17 ;  /* 0x0000000200097824 */ /* 0x002fe200078e0211 */
[----:B------:R-:W-:Y:S02]  /*d2a0*/  PRMT R25, R4, 0x7771, RZ ;  /* 0x0000777104197816 */ /* 0x000fe400000000ff */
[----:B------:R-:W-:-:S02]  /*d2b0*/  LEA.HI.X.SX32 R11, R11, R3, 0x1, P6 ;  /* 0x000000030b0b7211 */ /* 0x000fc400030f0eff */
[CC--:B------:R-:W-:Y:S02]  /*d2c0*/  IADD3 R14, P6, PT, R17.reuse, R2.reuse, RZ ;  /* 0x00000002110e7210 */ /* 0x0c0fe40007fde0ff */
[C---:B------:R-:W-:Y:S01]  /*d2d0*/  PRMT R23, R4.reuse, 0x7772, RZ ;  /* 0x0000777204177816 */ /* 0x040fe200000000ff */
[----:B------:R0:W-:Y:S01]  /*d2e0*/  @P4 STG.E.U8 desc[UR26][R12.64], R25 ;  /* 0x000000190c004986 */ /* 0x0001e2000c10111a */
[----:B------:R-:W-:Y:S02]  /*d2f0*/  LEA.HI.X.SX32 R15, R17, R3, 0x1, P6 ;  /* 0x00000003110f7211 */ /* 0x000fe400030f0eff */
[----:B------:R-:W-:Y:S02]  /*d300*/  PRMT R21, R4, 0x7773, RZ ;  /* 0x0000777304157816 */ /* 0x000fe400000000ff */
[----:B------:R-:W-:Y:S01]  /*d310*/  IADD3 R8, P6, PT, R9, R2, RZ ;  /* 0x0000000209087210 */ /* 0x000fe20007fde0ff */
[----:B------:R1:W-:Y:S01]  /*d320*/  @P1 STG.E.U8 desc[UR26][R10.64], R23 ;  /* 0x000000170a001986 */ /* 0x0003e2000c10111a */
[----:B------:R-:W-:-:S03]  /*d330*/  ISETP.LT.AND P4, PT, R24, UR19, !P0 ;  /* 0x0000001318007c0c */ /* 0x000fc6000c781270 */
[----:B------:R-:W2:Y:S01]  /*d340*/  LDL.LU R24, [R1+0xa0] ;  /* 0x0000a00001187983 */ /* 0x000ea20000300800 */
[----:B0-----:R-:W-:Y:S01]  /*d350*/  IMAD R13, R0, 0x2, R9 ;  /* 0x00000002000d7824 */ /* 0x001fe200078e0209 */
[----:B------:R-:W-:Y:S02]  /*d360*/  LEA.HI.X.SX32 R9, R9, R3, 0x1, P6 ;  /* 0x0000000309097211 */ /* 0x000fe400030f0eff */
[----:B------:R0:W-:Y:S01]  /*d370*/  @P2 STG.E.U8 desc[UR26][R14.64], R21 ;  /* 0x000000150e002986 */ /* 0x0001e2000c10111a */
[----:B-----5:R-:W-:-:S03]  /*d380*/  ISETP.LT.AND P2, PT, R18, UR19, !P0 ;  /* 0x0000001312007c0c */ /* 0x020fc6000c741270 */
[----:B------:R-:W5:Y:S01]  /*d390*/  LDL.LU R16, [R1+0x9c] ;  /* 0x00009c0001107983 */ /* 0x000f620000300800 */
[----:B------:R-:W-:-:S03]  /*d3a0*/  IADD3 R12, P6, PT, R13, R2, RZ ;  /* 0x000000020d0c7210 */ /* 0x000fc60007fde0ff */
[----:B------:R-:W5:Y:S01]  /*d3b0*/  LDL.LU R18, [R1] ;  /* 0x0000000001127983 */ /* 0x000f620000300800 */
[----:B------:R-:W-:Y:S01]  /*d3c0*/  PRMT R19, R5, 0x7770, RZ ;  /* 0x0000777005137816 */ /* 0x000fe200000000ff */
[----:B------:R-:W-:Y:S01]  /*d3d0*/  IMAD R17, R0, 0x2, R13 ;  /* 0x0000000200117824 */ /* 0x000fe200078e020d */
[----:B------:R-:W-:Y:S02]  /*d3e0*/  LEA.HI.X.SX32 R13, R13, R3, 0x1, P6 ;  /* 0x000000030d0d7211 */ /* 0x000fe400030f0eff */
[----:B-1----:R-:W-:Y:S01]  /*d3f0*/  PRMT R23, R5, 0x7771, RZ ;  /* 0x0000777105177816 */ /* 0x002fe200000000ff */
[----:B------:R1:W-:Y:S04]  /*d400*/  @P3 STG.E.U8 desc[UR26][R8.64], R19 ;  /* 0x0000001308003986 */ /* 0x0003e8000c10111a */
[----:B------:R-:W-:Y:S01]  /*d410*/  @P5 STG.E.U8 desc[UR26][R12.64], R23 ;  /* 0x000000170c005986 */ /* 0x000fe2000c10111a */
[C---:B----4-:R-:W-:Y:S01]  /*d420*/  ISETP.LT.AND P3, PT, R22.reuse, UR19, !P0 ;  /* 0x0000001316007c0c */ /* 0x050fe2000c761270 */
[----:B------:R-:W-:-:S02]  /*d430*/  IMAD R4, R22, R0, RZ ;  /* 0x0000000016047224 */ /* 0x000fc400078e02ff */
[----:B------:R-:W4:Y:S01]  /*d440*/  LDL.LU R22, [R1+0x98] ;  /* 0x0000980001167983 */ /* 0x000f220000300800 */
[----:B---3--:R-:W-:-:S03]  /*d450*/  ISETP.LT.AND P5, PT, R20, UR19, !P0 ;  /* 0x0000001314007c0c */ /* 0x008fc6000c7a1270 */
[----:B------:R-:W3:Y:S01]  /*d460*/  LDL.LU R20, [R1+0x94] ;  /* 0x0000940001147983 */ /* 0x000ee20000300800 */
[----:B------:R-:W-:-:S04]  /*d470*/  IADD3 R10, P6, PT, R17, R2, RZ ;  /* 0x00000002110a7210 */ /* 0x000fc80007fde0ff */
[-C--:B------:R-:W-:Y:S01]  /*d480*/  LEA.HI.X.SX32 R11, R17, R3.reuse, 0x1, P6 ;  /* 0x00000003110b7211 */ /* 0x080fe200030f0eff */
[----:B------:R-:W-:Y:S01]  /*d490*/  IMAD R17, R0, 0x4, R17 ;  /* 0x0000000400117824 */ /* 0x000fe200078e0211 */
[----:B0-----:R-:W-:Y:S02]  /*d4a0*/  PRMT R21, R5, 0x7772, RZ ;  /* 0x0000777205157816 */ /* 0x001fe400000000ff */
[-C--:B------:R-:W-:Y:S01]  /*d4b0*/  IADD3 R14, P6, PT, R4, R2.reuse, RZ ;  /* 0x00000002040e7210 */ /* 0x080fe20007fde0ff */
[----:B-1----:R-:W-:Y:S01]  /*d4c0*/  IMAD R9, R0, 0x2, R17 ;  /* 0x0000000200097824 */ /* 0x002fe200078e0211 */
[----:B--2---:R-:W-:Y:S01]  /*d4d0*/  ISETP.LT.AND P1, PT, R26, UR19, !P0 ;  /* 0x000000131a007c0c */ /* 0x004fe2000c721270 */
[----:B------:R0:W-:Y:S01]  /*d4e0*/  @P4 STG.E.U8 desc[UR26][R10.64], R21 ;  /* 0x000000150a004986 */ /* 0x0001e2000c10111a */
[----:B------:R-:W-:Y:S02]  /*d4f0*/  LEA.HI.X.SX32 R15, R4, R3, 0x1, P6 ;  /* 0x00000003040f7211 */ /* 0x000fe400030f0eff */
[----:B------:R-:W-:-:S02]  /*d500*/  IADD3 R4, P6, PT, R17, R2, RZ ;  /* 0x0000000211047210 */ /* 0x000fc40007fde0ff */
[----:B------:R-:W-:Y:S02]  /*d510*/  PRMT R19, R5, 0x7773, RZ ;  /* 0x0000777305137816 */ /* 0x000fe400000000ff */
[----:B------:R-:W-:Y:S01]  /*d520*/  LEA.HI.X.SX32 R5, R17, R3, 0x1, P6 ;  /* 0x0000000311057211 */ /* 0x000fe200030f0eff */
[----:B0-----:R-:W-:Y:S01]  /*d530*/  IMAD R11, R0, 0x2, R9 ;  /* 0x00000002000b7824 */ /* 0x001fe200078e0209 */
[----:B------:R-:W-:-:S03]  /*d540*/  PRMT R23, R6, 0x7770, RZ ;  /* 0x0000777006177816 */ /* 0x000fc600000000ff */
[C---:B------:R-:W-:Y:S01]  /*d550*/  IMAD R13, R0.reuse, 0x2, R11 ;  /* 0x00000002000d7824 */ /* 0x040fe200078e020b */
[----:B------:R0:W-:Y:S01]  /*d560*/  @P3 STG.E.U8 desc[UR26][R14.64], R19 ;  /* 0x000000130e003986 */ /* 0x0001e2000c10111a */
[-C--:B------:R-:W-:Y:S02]  /*d570*/  IADD3 R8, P6, PT, R9, R2.reuse, RZ ;  /* 0x0000000209087210 */ /* 0x080fe40007fde0ff */
[----:B------:R-:W-:Y:S01]  /*d580*/  IMAD R17, R0, 0x2, R13 ;  /* 0x0000000200117824 */ /* 0x000fe200078e020d */
[----:B------:R-:W-:Y:S01]  /*d590*/  @P1 STG.E.U8 desc[UR26][R4.64], R23 ;  /* 0x0000001704001986 */ /* 0x000fe2000c10111a */
[----:B------:R-:W-:Y:S02]  /*d5a0*/  IADD3 R10, P1, PT, R11, R2, RZ ;  /* 0x000000020b0a7210 */ /* 0x000fe40007f3e0ff */
[-C--:B------:R-:W-:Y:S02]  /*d5b0*/  LEA.HI.X.SX32 R9, R9, R3.reuse, 0x1, P6 ;  /* 0x0000000309097211 */ /* 0x080fe400030f0eff */
[----:B-----5:R-:W-:Y:S01]  /*d5c0*/  ISETP.LT.AND P3, PT, R16, UR19, !P0 ;  /* 0x0000001310007c0c */ /* 0x020fe2000c761270 */
[----:B0-----:R-:W-:Y:S01]  /*d5d0*/  IMAD R19, R0, 0x2, R17 ;  /* 0x0000000200137824 */ /* 0x001fe200078e0211 */
[----:B------:R-:W-:Y:S01]  /*d5e0*/  PRMT R21, R6, 0x7771, RZ ;  /* 0x0000777106157816 */ /* 0x000fe200000000ff */
[----:B------:R-:W-:Y:S01]  /*d5f0*/  IMAD R16, R18, R0, RZ ;  /* 0x0000000012107224 */ /* 0x000fe200078e02ff */
[----:B------:R-:W-:Y:S01]  /*d600*/  LEA.HI.X.SX32 R11, R11, R3, 0x1, P1 ;  /* 0x000000030b0b7211 */ /* 0x000fe200008f0eff */
[----:B------:R-:W-:Y:S01]  /*d610*/  IMAD R0, R0, 0x2, R19 ;  /* 0x0000000200007824 */ /* 0x000fe200078e0213 */
[-C--:B------:R-:W-:Y:S01]  /*d620*/  IADD3 R14, P1, PT, R17, R2.reuse, RZ ;  /* 0x00000002110e7210 */ /* 0x080fe20007f3e0ff */
[----:B------:R0:W-:Y:S01]  /*d630*/  @P2 STG.E.U8 desc[UR26][R8.64], R21 ;  /* 0x0000001508002986 */ /* 0x0001e2000c10111a */
[----:B------:R-:W-:-:S02]  /*d640*/  IADD3 R12, P2, PT, R13, R2, RZ ;  /* 0x000000020d0c7210 */ /* 0x000fc40007f5e0ff */
[-C--:B------:R-:W-:Y:S02]  /*d650*/  LEA.HI.X.SX32 R15, R17, R3.reuse, 0x1, P1 ;  /* 0x00000003110f7211 */ /* 0x080fe400008f0eff */
[----:B------:R-:W-:Y:S02]  /*d660*/  ISETP.LT.AND P4, PT, R24, UR19, !P0 ;  /* 0x0000001318007c0c */ /* 0x000fe4000c781270 */
[-C--:B------:R-:W-:Y:S02]  /*d670*/  LEA.HI.X.SX32 R13, R13, R3.reuse, 0x1, P2 ;  /* 0x000000030d0d7211 */ /* 0x080fe400010f0eff */
[----:B0-----:R-:W-:Y:S02]  /*d680*/  IADD3 R8, P1, PT, R0, R2, RZ ;  /* 0x0000000200087210 */ /* 0x001fe40007f3e0ff */
[----:B----4-:R-:W-:Y:S02]  /*d690*/  ISETP.LT.AND P2, PT, R22, UR19, !P0 ;  /* 0x0000001316007c0c */ /* 0x010fe4000c741270 */
[----:B------:R-:W-:-:S02]  /*d6a0*/  LEA.HI.X.SX32 R9, R0, R3, 0x1, P1 ;  /* 0x0000000300097211 */ /* 0x000fc400008f0eff */
[CC--:B------:R-:W-:Y:S02]  /*d6b0*/  IADD3 R4, P6, PT, R19.reuse, R2.reuse, RZ ;  /* 0x0000000213047210 */ /* 0x0c0fe40007fde0ff */
[----:B------:R-:W-:Y:S02]  /*d6c0*/  PRMT R25, R6, 0x7772, RZ ;  /* 0x0000777206197816 */ /* 0x000fe400000000ff */
[----:B------:R-:W-:Y:S02]  /*d6d0*/  LEA.HI.X.SX32 R5, R19, R3, 0x1, P6 ;  /* 0x0000000313057211 */ /* 0x000fe400030f0eff */
[----:B------:R-:W-:Y:S02]  /*d6e0*/  IADD3 R2, P6, PT, R16, R2, RZ ;  /* 0x0000000210027210 */ /* 0x000fe40007fde0ff */
[----:B------:R-:W-:Y:S02]  /*d6f0*/  PRMT R23, R6, 0x7773, RZ ;  /* 0x0000777306177816 */ /* 0x000fe400000000ff */
[----:B------:R-:W-:-:S02]  /*d700*/  PRMT R17, R7, 0x7773, RZ ;  /* 0x0000777307117816 */ /* 0x000fc400000000ff */
[C---:B------:R-:W-:Y:S02]  /*d710*/  PRMT R19, R7.reuse, 0x7772, RZ ;  /* 0x0000777207137816 */ /* 0x040fe400000000ff */
[C---:B------:R-:W-:Y:S02]  /*d720*/  PRMT R21, R7.reuse, 0x7771, RZ ;  /* 0x0000777107157816 */ /* 0x040fe400000000ff */
[----:B------:R-:W-:Y:S01]  /*d730*/  PRMT R7, R7, 0x7770, RZ ;  /* 0x0000777007077816 */ /* 0x000fe200000000ff */
[----:B------:R0:W-:Y:S01]  /*d740*/  @P5 STG.E.U8 desc[UR26][R10.64], R25 ;  /* 0x000000190a005986 */ /* 0x0001e2000c10111a */
[----:B------:R-:W-:-:S03]  /*d750*/  LEA.HI.X.SX32 R3, R16, R3, 0x1, P6 ;  /* 0x0000000310037211 */ /* 0x000fc600030f0eff */
[----:B------:R0:W-:Y:S04]  /*d760*/  @P4 STG.E.U8 desc[UR26][R12.64], R23 ;  /* 0x000000170c004986 */ /* 0x0001e8000c10111a */
[----:B------:R0:W-:Y:S04]  /*d770*/  @P3 STG.E.U8 desc[UR26][R14.64], R7 ;  /* 0x000000070e003986 */ /* 0x0001e8000c10111a */
[----:B------:R0:W-:Y:S01]  /*d780*/  @P2 STG.E.U8 desc[UR26][R4.64], R21 ;  /* 0x0000001504002986 */ /* 0x0001e2000c10111a */
[----:B---3--:R-:W-:Y:S02]  /*d790*/  ISETP.LT.AND P1, PT, R20, UR19, !P0 ;  /* 0x0000001314007c0c */ /* 0x008fe4000c721270 */
[----:B------:R-:W-:-:S11]  /*d7a0*/  ISETP.LT.AND P0, PT, R18, UR19, !P0 ;  /* 0x0000001312007c0c */ /* 0x000fd6000c701270 */
[----:B------:R0:W-:Y:S04]  /*d7b0*/  @P1 STG.E.U8 desc[UR26][R8.64], R19 ;  /* 0x0000001308001986 */ /* 0x0001e8000c10111a */
[----:B------:R0:W-:Y:S01]  /*d7c0*/  @P0 STG.E.U8 desc[UR26][R2.64], R17 ;  /* 0x0000001102000986 */ /* 0x0001e2000c10111a */
[----:B------:R-:W-:Y:S06]  /*d7d0*/  BAR.SYNC.DEFER_BLOCKING 0x0 ;  /* 0x0000000000007b1d */ /* 0x000fec0000010000 */
[----:B------:R-:W-:Y:S05]  /*d7e0*/  BRA.U UP0, `(.L_x_13) ;  /* 0x0000000100a07547 */ /* 0x000fea000b800000 */
[----:B------:R-:W1:Y:S01]  /*d7f0*/  S2UR UR5, SR_CgaCtaId ;  /* 0x00000000000579c3 */ /* 0x000e620000008800 */
[----:B------:R-:W-:Y:S01]  /*d800*/  NOP ;  /* 0x0000000000007918 */ /* 0x000fe20000000000 */
[----:B------:R-:W-:Y:S01]  /*d810*/  UMOV UR4, 0x50 ;  /* 0x0000005000047882 */ /* 0x000fe20000000000 */
[----:B------:R-:W-:Y:S02]  /*d820*/  IMAD.U32 R0, RZ, RZ, UR12 ;  /* 0x0000000cff007e24 */ /* 0x000fe4000f8e00ff */
[----:B0-----:R-:W-:Y:S02]  /*d830*/  IMAD.MOV.U32 R3, RZ, RZ, 0xf ;  /* 0x0000000fff037424 */ /* 0x001fe400078e00ff */
[----:B------:R-:W-:Y:S01]  /*d840*/  IMAD.MOV.U32 R7, RZ, RZ, 0x1 ;  /* 0x00000001ff077424 */ /* 0x000fe200078e00ff */
[----:B------:R-:W-:-:S04]  /*d850*/  LOP3.LUT R0, R0, 0xffff, RZ, 0xc0, !PT ;  /* 0x0000ffff00007812 */ /* 0x000fc800078ec0ff */
[----:B------:R-:W-:-:S05]  /*d860*/  SHF.R.U32.HI R0, RZ, 0x5, R0 ;  /* 0x00000005ff007819 */ /* 0x000fca0000011600 */
[----:B------:R-:W-:Y:S01]  /*d870*/  VIADD R2, R0, 0x10 ;  /* 0x0000001000027836 */ /* 0x000fe20000000000 */
[----:B------:R-:W-:Y:S01]  /*d880*/  SHF.L.U32 R0, R3, R0, RZ ;  /* 0x0000000003007219 */ /* 0x000fe200000006ff */
[----:B-1----:R-:W-:-:S03]  /*d890*/  ULEA UR6, UR5, UR4, 0x18 ;  /* 0x0000000405067291 */ /* 0x002fc6000f8ec0ff */
[----:B------:R-:W-:-:S04]  /*d8a0*/  SHF.L.U32 R3, R7, R2, RZ ;  /* 0x0000000207037219 */ /* 0x000fc800000006ff */
[----:B------:R-:W-:Y:S02]  /*d8b0*/  LOP3.LUT R0, R3, R0, RZ, 0xfc, !PT ;  /* 0x0000000003007212 */ /* 0x000fe400078efcff */
[----:B------:R-:W0:Y:S02]  /*d8c0*/  LDS R5, [UR6] ;  /* 0x00000006ff057984 */ /* 0x000e240008000800 */
[C---:B------:R-:W-:Y:S02]  /*d8d0*/  LOP3.LUT R2, R0.reuse, 0xffff, RZ, 0xc0, !PT ;  /* 0x0000ffff00027812 */ /* 0x040fe400078ec0ff */
[----:B0-----:R-:W-:-:S04]  /*d8e0*/  LOP3.LUT R3, R0, 0xffff, R5, 0x80, !PT ;  /* 0x0000ffff00037812 */ /* 0x001fc800078e8005 */
[----:B------:R-:W-:-:S13]  /*d8f0*/  ISETP.NE.AND P0, PT, R3, R2, PT ;  /* 0x000000020300720c */ /* 0x000fda0003f05270 */
[----:B------:R-:W-:Y:S05]  /*d900*/  @P0 BRA `(.L_x_14) ;  /* 0x0000000000500947 */ /* 0x000fea0003800000 */
[----:B------:R-:W-:Y:S02]  /*d910*/  SHF.R.U32.HI R5, RZ, 0x10, R5 ;  /* 0x00000010ff057819 */ /* 0x000fe40000011605 */
[----:B------:R-:W-:-:S04]  /*d920*/  SHF.R.U32.HI R2, RZ, 0x10, R0 ;  /* 0x00000010ff027819 */ /* 0x000fc80000011600 */
[----:B------:R-:W-:-:S04]  /*d930*/  LOP3.LUT R5, R5, R2, RZ, 0xc0, !PT ;  /* 0x0000000205057212 */ /* 0x000fc800078ec0ff */
[----:B------:R-:W-:-:S13]  /*d940*/  ISETP.NE.AND P0, PT, R5, R2, PT ;  /* 0x000000020500720c */ /* 0x000fda0003f05270 */
[----:B------:R-:W-:Y:S05]  /*d950*/  @P0 BRA `(.L_x_15) ;  /* 0x0000000000300947 */ /* 0x000fea0003800000 */
[----:B------:R-:W-:Y:S01]  /*d960*/  R2UR UR4, R0 ;  /* 0x00000000000472ca */ /* 0x000fe200000e0000 */
[----:B------:R-:W-:Y:S01]  /*d970*/  VOTEU.ANY UR5, UPT, PT ;  /* 0x0000000000057886 */ /* 0x000fe200038e0100 */
[----:B------:R-:W0:Y:S01]  /*d980*/  S2R R0, SR_LANEID ;  /* 0x0000000000007919 */ /* 0x000e220000000000 */
[----:B------:R-:W-:-:S10]  /*d990*/  UFLO.U32 UR5, UR5 ;  /* 0x00000005000572bd */ /* 0x000fd400080e0000 */
[----:B------:R-:W-:-:S06]  /*d9a0*/  ULOP3.LUT UR4, URZ, UR4, URZ, 0x33, !UPT ;  /* 0x00000004ff047292 */ /* 0x000fcc000f8e33ff */
[----:B------:R-:W-:-:S04]  /*d9b0*/  IMAD.U32 R2, RZ, RZ, UR4 ;  /* 0x00000004ff027e24 */ /* 0x000fc8000f8e00ff */
[----:B------:R-:W1:Y:S02]  /*d9c0*/  REDUX UR7, R2 ;  /* 0x00000000020773c4 */ /* 0x000e640000000000 */
[----:B------:R2:W-:Y:S01]  /*d9d0*/  UTCATOMSWS.AND URZ, UR4 ;  /* 0x0000000400ff79e3 */ /* 0x0005e20008000000 */
[----:B0-----:R-:W-:Y:S01]  /*d9e0*/  ISETP.EQ.U32.AND P0, PT, R0, UR5, PT ;  /* 0x0000000500007c0c */ /* 0x001fe2000bf02070 */
[----:B-1----:R-:W-:-:S12]  /*d9f0*/  IMAD.U32 R0, RZ, RZ, UR7 ;  /* 0x00000007ff007e24 */ /* 0x002fd8000f8e00ff */
[----:B------:R2:W-:Y:S01]  /*da00*/  @P0 ATOMS.AND RZ, [UR6], R0 ;  /* 0x00000000ffff098c */ /* 0x0005e2000a800006 */
[----:B------:R-:W-:Y:S05]  /*da10*/  BRA `(.L_x_13) ;  /* 0x0000000000147947 */ /* 0x000fea0003800000 */
.L_x_15:
[----:B------:R-:W-:-:S07]  /*da20*/  MOV R2, 0xda40 ;  /* 0x0000da4000027802 */ /* 0x000fce0000000f00 */
[----:B------:R-:W-:Y:S05]  /*da30*/  CALL.REL.NOINC `($__internal_0_$__cuda_sm10x_tcgen05_guardrail_trap_col_being_dealloced_not_returned_by_alloc) ;  /* 0x00000000002c7944 */ /* 0x000fea0003c00000 */
[----:B------:R-:W-:Y:S05]  /*da40*/  BRA `(.L_x_13) ;  /* 0x0000000000087947 */ /* 0x000fea0003800000 */
.L_x_14:
[----:B------:R-:W-:-:S07]  /*da50*/  MOV R2, 0xda70 ;  /* 0x0000da7000027802 */ /* 0x000fce0000000f00 */
[----:B------:R-:W-:Y:S05]  /*da60*/  CALL.REL.NOINC `($__internal_2_$__cuda_sm10x_tcgen05_guardrail_trap_unallocated_columns_being_dealloced) ;  /* 0x0000000000387944 */ /* 0x000fea0003c00000 */
.L_x_13:
[----:B------:R-:W-:Y:S01]  /*da70*/  NOP ;  /* 0x0000000000007918 */ /* 0x000fe20000000000 */
[----:B--2---:R-:W-:Y:S05]  /*da80*/  EXIT ;  /* 0x000000000000794d */ /* 0x004fea0003800000 */
.L_x_8:
[----:B------:R-:W0:Y:S02]  /*da90*/  SYNCS.PHASECHK.TRANS64.TRYWAIT P1, [UR10], R126 ;  /* 0x0000007eff0075a7 */ /* 0x000e24000802110a */
[----:B0-----:R-:W-:Y:S05]  /*daa0*/  @!P1 BRA `(.L_x_8) ;  /* 0xfffffffc00f89947 */ /* 0x001fea000383ffff */
[----:B------:R-:W-:Y:S05]  /*dab0*/  BRA `(.L_x_16) ;  /* 0xffffffac00887947 */ /* 0x000fea000383ffff */
.L_x_12:
[----:B------:R-:W2:Y:S02]  /*dac0*/  SYNCS.PHASECHK.TRANS64.TRYWAIT P0, [UR10], R0 ;  /* 0x00000000ff0075a7 */ /* 0x000ea4000800110a */
[----:B--2---:R-:W-:Y:S05]  /*dad0*/  @!P0 BRA `(.L_x_12) ;  /* 0xfffffffc00f88947 */ /* 0x004fea000383ffff */
[----:B------:R-:W-:Y:S05]  /*dae0*/  BRA `(.L_x_11) ;  /* 0xffffffd000f07947 */ /* 0x000fea000383ffff */
        .weak           $__internal_0_$__cuda_sm10x_tcgen05_guardrail_trap_col_being_dealloced_not_returned_by_alloc
        .type           $__internal_0_$__cuda_sm10x_tcgen05_guardrail_trap_col_being_dealloced_not_returned_by_alloc,@function
        .size           $__internal_0_$__cuda_sm10x_tcgen05_guardrail_trap_col_being_dealloced_not_returned_by_alloc,($__internal_1_$__cuda_sm10x_tcgen05_guardrail_trap_phase_invalid_during_alloc - $__internal_0_$__cuda_sm10x_tcgen05_guardrail_trap_col_being_dealloced_not_returned_by_alloc)
$__internal_0_$__cuda_sm10x_tcgen05_guardrail_trap_col_being_dealloced_not_returned_by_alloc:
[----:B------:R-:W-:Y:S05]  /*daf0*/  BPT.TRAP 0x1 ;  /* 0x000000040000795c */ /* 0x000fea0000300000 */
[----:B------:R-:W-:-:S04]  /*db00*/  IMAD.MOV.U32 R3, RZ, RZ, 0x0 ;  /* 0x00000000ff037424 */ /* 0x000fc800078e00ff */
[----:B------:R-:W-:Y:S05]  /*db10*/  RET.REL.NODEC R2 `(matmul_kernel) ;  /* 0xffffff2402387950 */ /* 0x000fea0003c3ffff */
        .weak           $__internal_1_$__cuda_sm10x_tcgen05_guardrail_trap_phase_invalid_during_alloc
        .type           $__internal_1_$__cuda_sm10x_tcgen05_guardrail_trap_phase_invalid_during_alloc,@function
        .size           $__internal_1_$__cuda_sm10x_tcgen05_guardrail_trap_phase_invalid_during_alloc,($__internal_2_$__cuda_sm10x_tcgen05_guardrail_trap_unallocated_columns_being_dealloced - $__internal_1_$__cuda_sm10x_tcgen05_guardrail_trap_phase_invalid_during_alloc)
$__internal_1_$__cuda_sm10x_tcgen05_guardrail_trap_phase_invalid_during_alloc:
[----:B------:R-:W-:Y:S05]  /*db20*/  BPT.TRAP 0x1 ;  /* 0x000000040000795c */ /* 0x000fea0000300000 */
[----:B------:R-:W-:-:S04]  /*db30*/  IMAD.MOV.U32 R3, RZ, RZ, 0x0 ;  /* 0x00000000ff037424 */ /* 0x000fc800078e00ff */
[----:B------:R-:W-:Y:S05]  /*db40*/  RET.REL.NODEC R2 `(matmul_kernel) ;  /* 0xffffff24022c7950 */ /* 0x000fea0003c3ffff */
        .weak           $__internal_2_$__cuda_sm10x_tcgen05_guardrail_trap_unallocated_columns_being_dealloced
        .type           $__internal_2_$__cuda_sm10x_tcgen05_guardrail_trap_unallocated_columns_being_dealloced,@function
        .size           $__internal_2_$__cuda_sm10x_tcgen05_guardrail_trap_unallocated_columns_being_dealloced,(.L_x_20 - $__internal_2_$__cuda_sm10x_tcgen05_guardrail_trap_unallocated_columns_being_dealloced)
$__internal_2_$__cuda_sm10x_tcgen05_guardrail_trap_unallocated_columns_being_dealloced:
[----:B------:R-:W-:Y:S05]  /*db50*/  BPT.TRAP 0x1 ;  /* 0x000000040000795c */ /* 0x000fea0000300000 */
[----:B------:R-:W-:-:S04]  /*db60*/  IMAD.MOV.U32 R3, RZ, RZ, 0x0 ;  /* 0x00000000ff037424 */ /* 0x000fc800078e00ff */
[----:B------:R-:W-:Y:S05]  /*db70*/  RET.REL.NODEC R2 `(matmul_kernel) ;  /* 0xffffff2402207950 */ /* 0x000fea0003c3ffff */
.L_x_17:
[----:B------:R-:W-:-:S00]  /*db80*/  BRA `(.L_x_17) ;  /* 0xfffffffc00fc7947 */ /* 0x000fc0000383ffff */
[----:B------:R-:W-:-:S00]  /*db90*/  NOP ;  /* 0x0000000000007918 */ /* 0x000fc00000000000 */
        /* <DEDUP_REMOVED lines=14> */
.L_x_20:


//--------------------- .nv.shared.matmul_kernel  --------------------------
	.section	.nv.shared.matmul_kernel,"aw",@nobits
	.sectionflags	@""
	.align	16
	.zero		1024


//--------------------- .nv.shared.reserved.0     --------------------------
	.section	.nv.shared.reserved.0,"aw",@nobits
	.align	8
	.weak		__nv_reservedSMEM_offset_0_alias
	.size		__nv_reservedSMEM_offset_0_alias, 0, 64
	.other		__nv_reservedSMEM_offset_0_alias,@"STO_CUDA_RESERVED_SHARED STV_DEFAULT"
__nv_reservedSMEM_offset_0_alias:
	.zero		0
.nv.shared.reserved.0:
	.zero		64
	.weak		__nv_reservedSMEM_allocation_phase
	.type		__nv_reservedSMEM_allocation_phase,@object
	.size		__nv_reservedSMEM_allocation_phase,(.L_0 - __nv_reservedSMEM_allocation_phase)
__nv_reservedSMEM_allocation_phase:
	.zero		1
.L_0:
	.zero		7
	.weak		__nv_reservedSMEM_devtool_atexit_pc
	.type		__nv_reservedSMEM_devtool_atexit_pc,@object
	.size		__nv_reservedSMEM_devtool_atexit_pc,(__nv_reservedSMEM_allocation_mask - __nv_reservedSMEM_devtool_atexit_pc)
__nv_reservedSMEM_devtool_atexit_pc:
	.zero		8
	.weak		__nv_reservedSMEM_allocation_mask
	.type		__nv_reservedSMEM_allocation_mask,@object
	.size		__nv_reservedSMEM_allocation_mask,(.L_2 - __nv_reservedSMEM_allocation_mask)
__nv_reservedSMEM_allocation_mask:
	.zero		4
.L_2:


//--------------------- .nv.constant0.matmul_kernel --------------------------
	.section	.nv.constant0.matmul_kernel,"a",@progbits
	.sectionflags	@""
	.align	4
.nv.constant0.matmul_kernel:
	.zero		976


//--------------------- SYMBOLS --------------------------

	.type		.nv.reservedSmem.offset0,@object
	.size		.nv.reservedSmem.offset0,0x4
	.type		.nv.reservedSmem.cap,@object
	.size		.nv.reservedSmem.cap,0x4
